	.target	sm_100a

	.elftype	@"ET_EXEC"


//--------------------- .note.nv.tkinfo           --------------------------
	.section	.note.nv.tkinfo,"",@"SHT_NOTE"
	.sectionflags	@"SHF_NOTE_NV_TKINFO"
	.tkinfo
        /*0018*/ 	.word	0x00000081
        /*0030*/ 	.string	""
        /*0030*/ 	.string	"ptxas-blackwell"
        /*0030*/ 	.string	"Cuda compilation tools, release 12.9, V12.9.86"
        /*0030*/ 	.string	"Build cuda_12.9.r12.9/compiler.36037853_0"
        /*0030*/ 	.string	"-v  -suppress-debug-info  -lineinfo  -arch sm_100a "



//--------------------- .note.nv.cuver            --------------------------
	.section	.note.nv.cuver,"",@"SHT_NOTE"
	.sectionflags	@"SHF_NOTE_NV_CUVER"
        /*0018*/ 	.short	0x0001
        /*001a*/ 	.short	0x0064
        /*001c*/ 	.short	0x0001
        /*001e*/ 	.short	0x0000
        /*0020*/ 	.short	0x0001
        /*0022*/ 	.short	0x0000


//--------------------- .nv.info                  --------------------------
	.section	.nv.info,"",@"SHT_CUDA_INFO"
	.align	4


	//----- nvinfo : EIATTR_REGCOUNT
	.align		4
        /*0000*/ 	.byte	0x04, 0x2f
        /*0002*/ 	.short	(.L_1 - .L_0)
	.align		4
.L_0:
        /*0004*/ 	.word	index@(matmul_kernel)
        /*0008*/ 	.word	0x0000003f


	//----- nvinfo : EIATTR_FRAME_SIZE
	.align		4
.L_1:
        /*000c*/ 	.byte	0x04, 0x11
        /*000e*/ 	.short	(.L_3 - .L_2)
	.align		4
.L_2:
        /*0010*/ 	.word	index@(matmul_kernel)
        /*0014*/ 	.word	0x00000000


	//----- nvinfo : EIATTR_MIN_STACK_SIZE
	.align		4
.L_3:
        /*0018*/ 	.byte	0x04, 0x12
        /*001a*/ 	.short	(.L_5 - .L_4)
	.align		4
.L_4:
        /*001c*/ 	.word	index@(matmul_kernel)
        /*0020*/ 	.word	0x00000000
.L_5:


//--------------------- .nv.info.matmul_kernel    --------------------------
	.section	.nv.info.matmul_kernel,"",@"SHT_CUDA_INFO"
	.sectionflags	@""
	.align	4


	//----- nvinfo : EIATTR_CUDA_API_VERSION
	.align		4
        /*0000*/ 	.byte	0x04, 0x37
        /*0002*/ 	.short	(.L_7 - .L_6)
.L_6:
        /*0004*/ 	.word	0x00000081


	//----- nvinfo : EIATTR_KPARAM_INFO
	.align		4
.L_7:
        /*0008*/ 	.byte	0x04, 0x17
        /*000a*/ 	.short	(.L_9 - .L_8)
.L_8:
        /*000c*/ 	.word	0x00000000
        /*0010*/ 	.short	0x000d
        /*0012*/ 	.short	0x0048
        /*0014*/ 	.byte	0x00, 0xf4, 0x21, 0x00


	//----- nvinfo : EIATTR_KPARAM_INFO
	.align		4
.L_9:
        /*0018*/ 	.byte	0x04, 0x17
        /*001a*/ 	.short	(.L_11 - .L_10)
.L_10:
        /*001c*/ 	.word	0x00000000
        /*0020*/ 	.short	0x000c
        /*0022*/ 	.short	0x0040
        /*0024*/ 	.byte	0x00, 0xf4, 0x21, 0x00


	//----- nvinfo : EIATTR_KPARAM_INFO
	.align		4
.L_11:
        /*0028*/ 	.byte	0x04, 0x17
        /*002a*/ 	.short	(.L_13 - .L_12)
.L_12:
        /*002c*/ 	.word	0x00000000
        /*0030*/ 	.short	0x000b
        /*0032*/ 	.short	0x0038
        /*0034*/ 	.byte	0x00, 0xf0, 0x11, 0x00


	//----- nvinfo : EIATTR_KPARAM_INFO
	.align		4
.L_13:
        /*0038*/ 	.byte	0x04, 0x17
        /*003a*/ 	.short	(.L_15 - .L_14)
.L_14:
        /*003c*/ 	.word	0x00000000
        /*0040*/ 	.short	0x000a
        /*0042*/ 	.short	0x0034
        /*0044*/ 	.byte	0x00, 0xf0, 0x11, 0x00


	//----- nvinfo : EIATTR_KPARAM_INFO
	.align		4
.L_15:
        /*0048*/ 	.byte	0x04, 0x17
        /*004a*/ 	.short	(.L_17 - .L_16)
.L_16:
        /*004c*/ 	.word	0x00000000
        /*0050*/ 	.short	0x0009
        /*0052*/ 	.short	0x0030
        /*0054*/ 	.byte	0x00, 0xf0, 0x11, 0x00


	//----- nvinfo : EIATTR_KPARAM_INFO
	.align		4
.L_17:
        /*0058*/ 	.byte	0x04, 0x17
        /*005a*/ 	.short	(.L_19 - .L_18)
.L_18:
        /*005c*/ 	.word	0x00000000
        /*0060*/ 	.short	0x0008
        /*0062*/ 	.short	0x002c
        /*0064*/ 	.byte	0x00, 0xf0, 0x11, 0x00


	//----- nvinfo : EIATTR_KPARAM_INFO
	.align		4
.L_19:
        /*0068*/ 	.byte	0x04, 0x17
        /*006a*/ 	.short	(.L_21 - .L_20)
.L_20:
        /*006c*/ 	.word	0x00000000
        /*0070*/ 	.short	0x0007
        /*0072*/ 	.short	0x0028
        /*0074*/ 	.byte	0x00, 0xf0, 0x11, 0x00


	//----- nvinfo : EIATTR_KPARAM_INFO
	.align		4
.L_21:
        /*0078*/ 	.byte	0x04, 0x17
        /*007a*/ 	.short	(.L_23 - .L_22)
.L_22:
        /*007c*/ 	.word	0x00000000
        /*0080*/ 	.short	0x0006
        /*0082*/ 	.short	0x0024
        /*0084*/ 	.byte	0x00, 0xf0, 0x11, 0x00


	//----- nvinfo : EIATTR_KPARAM_INFO
	.align		4
.L_23:
        /*0088*/ 	.byte	0x04, 0x17
        /*008a*/ 	.short	(.L_25 - .L_24)
.L_24:
        /*008c*/ 	.word	0x00000000
        /*0090*/ 	.short	0x0005
        /*0092*/ 	.short	0x0020
        /*0094*/ 	.byte	0x00, 0xf0, 0x11, 0x00


	//----- nvinfo : EIATTR_KPARAM_INFO
	.align		4
.L_25:
        /*0098*/ 	.byte	0x04, 0x17
        /*009a*/ 	.short	(.L_27 - .L_26)
.L_26:
        /*009c*/ 	.word	0x00000000
        /*00a0*/ 	.short	0x0004
        /*00a2*/ 	.short	0x001c
        /*00a4*/ 	.byte	0x00, 0xf0, 0x11, 0x00


	//----- nvinfo : EIATTR_KPARAM_INFO
	.align		4
.L_27:
        /*00a8*/ 	.byte	0x04, 0x17
        /*00aa*/ 	.short	(.L_29 - .L_28)
.L_28:
        /*00ac*/ 	.word	0x00000000
        /*00b0*/ 	.short	0x0003
        /*00b2*/ 	.short	0x0018
        /*00b4*/ 	.byte	0x00, 0xf0, 0x11, 0x00


	//----- nvinfo : EIATTR_KPARAM_INFO
	.align		4
.L_29:
        /*00b8*/ 	.byte	0x04, 0x17
        /*00ba*/ 	.short	(.L_31 - .L_30)
.L_30:
        /*00bc*/ 	.word	0x00000000
        /*00c0*/ 	.short	0x0002
        /*00c2*/ 	.short	0x0010
        /*00c4*/ 	.byte	0x00, 0xf4, 0x21, 0x00


	//----- nvinfo : EIATTR_KPARAM_INFO
	.align		4
.L_31:
        /*00c8*/ 	.byte	0x04, 0x17
        /*00ca*/ 	.short	(.L_33 - .L_32)
.L_32:
        /*00cc*/ 	.word	0x00000000
        /*00d0*/ 	.short	0x0001
        /*00d2*/ 	.short	0x0008
        /*00d4*/ 	.byte	0x00, 0xf4, 0x21, 0x00


	//----- nvinfo : EIATTR_KPARAM_INFO
	.align		4
.L_33:
        /*00d8*/ 	.byte	0x04, 0x17
        /*00da*/ 	.short	(.L_35 - .L_34)
.L_34:
        /*00dc*/ 	.word	0x00000000
        /*00e0*/ 	.short	0x0000
        /*00e2*/ 	.short	0x0000
        /*00e4*/ 	.byte	0x00, 0xf4, 0x21, 0x00


	//----- nvinfo : EIATTR_SPARSE_MMA_MASK
	.align		4
.L_35:
        /*00e8*/ 	.byte	0x03, 0x50
        /*00ea*/ 	.short	0x0000


	//----- nvinfo : EIATTR_MAXREG_COUNT
	.align		4
        /*00ec*/ 	.byte	0x03, 0x1b
        /*00ee*/ 	.short	0x00ff


	//----- nvinfo : EIATTR_NUM_BARRIERS
	.align		4
        /*00f0*/ 	.byte	0x02, 0x4c
        /*00f2*/ 	.byte	0x01
	.zero		1


	//----- nvinfo : EIATTR_VRC_CTA_INIT_COUNT
	.align		4
        /*00f4*/ 	.byte	0x02, 0x4a
	.zero		1
	.zero		1


	//----- nvinfo : EIATTR_EXIT_INSTR_OFFSETS
	.align		4
        /*00f8*/ 	.byte	0x04, 0x1c
        /*00fa*/ 	.short	(.L_37 - .L_36)


	//   ....[0]....
.L_36:
        /*00fc*/ 	.word	0x00001f80


	//   ....[1]....
        /*0100*/ 	.word	0x00001fb0


	//----- nvinfo : EIATTR_REQNTID
	.align		4
.L_37:
        /*0104*/ 	.byte	0x04, 0x10
        /*0106*/ 	.short	(.L_39 - .L_38)
.L_38:
        /*0108*/ 	.word	0x00000040
        /*010c*/ 	.word	0x00000001
        /*0110*/ 	.word	0x00000001


	//----- nvinfo : EIATTR_CBANK_PARAM_SIZE
	.align		4
.L_39:
        /*0114*/ 	.byte	0x03, 0x19
        /*0116*/ 	.short	0x0050


	//----- nvinfo : EIATTR_PARAM_CBANK
	.align		4
        /*0118*/ 	.byte	0x04, 0x0a
        /*011a*/ 	.short	(.L_41 - .L_40)
	.align		4
.L_40:
        /*011c*/ 	.word	index@(.nv.constant0.matmul_kernel)
        /*0120*/ 	.short	0x0380
        /*0122*/ 	.short	0x0050


	//----- nvinfo : EIATTR_SW_WAR
	.align		4
.L_41:
        /*0124*/ 	.byte	0x04, 0x36
        /*0126*/ 	.short	(.L_43 - .L_42)
.L_42:
        /*0128*/ 	.word	0x00000008
.L_43:


//--------------------- .nv.compat                --------------------------
	.section	.nv.compat,"",@"SHT_CUDA_COMPAT_INFO"
	.align	4
        /*0000*/ 	.byte	0x02, 0x02, 0x01, 0x00, 0x02, 0x05, 0x05, 0x00, 0x02, 0x03, 0x00, 0x00, 0x02, 0x06, 0x01, 0x00


//--------------------- .nv.callgraph             --------------------------
	.section	.nv.callgraph,"",@"SHT_CUDA_CALLGRAPH"
	.align	4
	.sectionentsize	8
	.align		4
        /*0000*/ 	.word	0x00000000
	.align		4
        /*0004*/ 	.word	0xffffffff
	.align		4
        /*0008*/ 	.word	0x00000000
	.align		4
        /*000c*/ 	.word	0xfffffffe
	.align		4
        /*0010*/ 	.word	0x00000000
	.align		4
        /*0014*/ 	.word	0xfffffffd
	.align		4
        /*0018*/ 	.word	0x00000000
	.align		4
        /*001c*/ 	.word	0xfffffffc


//--------------------- .text.matmul_kernel       --------------------------
	.section	.text.matmul_kernel,"ax",@progbits
	.align	128
        .global         matmul_kernel
        .type           matmul_kernel,@function
        .size           matmul_kernel,(.L_x_3 - matmul_kernel)
        .other          matmul_kernel,@"STO_CUDA_ENTRY STV_DEFAULT"
matmul_kernel:
.text.matmul_kernel:
[----:B------:R-:W0:Y:S08]  /*0000*/  LDC R1, c[0x0][0x37c] ;  /* 0x0000df00ff017b82 */ /* 0x000e300000000800 */
[----:B------:R-:W1:Y:S01]  /*0010*/  LDC.64 R22, c[0x0][0x398] ;  /* 0x0000e600ff167b82 */ /* 0x000e620000000a00 */
[----:B------:R-:W2:Y:S01]  /*0020*/  S2R R5, SR_CTAID.X ;  /* 0x0000000000057919 */ /* 0x000ea20000002500 */
[----:B------:R-:W-:Y:S01]  /*0030*/  UMOV UR4, 0x400 ;  /* 0x0000040000047882 */ /* 0x000fe20000000000 */
[----:B------:R-:W3:Y:S05]  /*0040*/  LDCU.64 UR6, c[0x0][0x358] ;  /* 0x00006b00ff0677ac */ /* 0x000eea0008000a00 */
[----:B------:R-:W4:Y:S08]  /*0050*/  LDC R50, c[0x0][0x3a0] ;  /* 0x0000e800ff327b82 */ /* 0x000f300000000800 */
[----:B------:R-:W5:Y:S01]  /*0060*/  S2UR UR5, SR_CgaCtaId ;  /* 0x00000000000579c3 */ /* 0x000f620000008800 */
[----:B-1----:R-:W-:-:S05]  /*0070*/  VIADD R0, R23, 0xf ;  /* 0x0000000f17007836 */ /* 0x002fca0000000000 */
[----:B------:R-:W-:Y:S01]  /*0080*/  SHF.R.S32.HI R3, RZ, 0x1f, R0 ;  /* 0x0000001fff037819 */ /* 0x000fe20000011400 */
[----:B----4-:R-:W-:-:S03]  /*0090*/  VIADD R50, R50, 0x1f ;  /* 0x0000001f32327836 */ /* 0x010fc60000000000 */
[----:B------:R-:W-:Y:S02]  /*00a0*/  LEA.HI R3, R3, R0, RZ, 0x4 ;  /* 0x0000000003037211 */ /* 0x000fe400078f20ff */
[----:B--2---:R-:W-:Y:S02]  /*00b0*/  IABS R8, R5 ;  /* 0x0000000500087213 */ /* 0x004fe40000000000 */
[----:B------:R-:W-:Y:S01]  /*00c0*/  SHF.R.S32.HI R3, RZ, 0x4, R3 ;  /* 0x00000004ff037819 */ /* 0x000fe20000011403 */
[----:B-----5:R-:W-:-:S04]  /*00d0*/  ULEA UR4, UR5, UR4, 0x18 ;  /* 0x0000000405047291 */ /* 0x020fc8000f8ec0ff */
[----:B------:R-:W-:-:S05]  /*00e0*/  IMAD.SHL.U32 R4, R3, 0x8, RZ ;  /* 0x0000000803047824 */ /* 0x000fca00078e00ff */
[-C--:B------:R-:W-:Y:S02]  /*00f0*/  IABS R7, R4.reuse ;  /* 0x0000000400077213 */ /* 0x080fe40000000000 */
[----:B------:R-:W-:Y:S02]  /*0100*/  IABS R10, R4 ;  /* 0x00000004000a7213 */ /* 0x000fe40000000000 */
[----:B------:R-:W1:Y:S08]  /*0110*/  I2F.RP R0, R7 ;  /* 0x0000000700007306 */ /* 0x000e700000209400 */
[----:B-1----:R-:W1:Y:S02]  /*0120*/  MUFU.RCP R0, R0 ;  /* 0x0000000000007308 */ /* 0x002e640000001000 */
[----:B-1----:R-:W-:-:S02]  /*0130*/  VIADD R2, R0, 0xffffffe ;  /* 0x0ffffffe00027836 */ /* 0x002fc40000000000 */
[----:B------:R-:W-:-:S04]  /*0140*/  IMAD.MOV R0, RZ, RZ, -R10 ;  /* 0x000000ffff007224 */ /* 0x000fc800078e0a0a */
[----:B------:R1:W2:Y:S02]  /*0150*/  F2I.FTZ.U32.TRUNC.NTZ R3, R2 ;  /* 0x0000000200037305 */ /* 0x0002a4000021f000 */
[----:B-1----:R-:W-:Y:S02]  /*0160*/  IMAD.MOV.U32 R2, RZ, RZ, RZ ;  /* 0x000000ffff027224 */ /* 0x002fe400078e00ff */
[----:B--2---:R-:W-:-:S04]  /*0170*/  IMAD.MOV R6, RZ, RZ, -R3 ;  /* 0x000000ffff067224 */ /* 0x004fc800078e0a03 */
[----:B------:R-:W-:Y:S02]  /*0180*/  IMAD R9, R6, R7, RZ ;  /* 0x0000000706097224 */ /* 0x000fe400078e02ff */
[----:B------:R-:W-:Y:S02]  /*0190*/  IMAD.MOV.U32 R6, RZ, RZ, R8 ;  /* 0x000000ffff067224 */ /* 0x000fe400078e0008 */
[----:B------:R-:W-:-:S06]  /*01a0*/  IMAD.HI.U32 R3, R3, R9, R2 ;  /* 0x0000000903037227 */ /* 0x000fcc00078e0002 */
[----:B------:R-:W-:-:S04]  /*01b0*/  IMAD.HI.U32 R3, R3, R6, RZ ;  /* 0x0000000603037227 */ /* 0x000fc800078e00ff */
[----:B------:R-:W-:-:S05]  /*01c0*/  IMAD R0, R3, R0, R6 ;  /* 0x0000000003007224 */ /* 0x000fca00078e0206 */
[----:B------:R-:W-:-:S13]  /*01d0*/  ISETP.GT.U32.AND P1, PT, R7, R0, PT ;  /* 0x000000000700720c */ /* 0x000fda0003f24070 */
[----:B------:R-:W-:Y:S02]  /*01e0*/  @!P1 IMAD.IADD R0, R0, 0x1, -R7 ;  /* 0x0000000100009824 */ /* 0x000fe400078e0a07 */
[----:B------:R-:W-:Y:S01]  /*01f0*/  @!P1 VIADD R3, R3, 0x1 ;  /* 0x0000000103039836 */ /* 0x000fe20000000000 */
[----:B------:R-:W-:Y:S02]  /*0200*/  ISETP.NE.AND P1, PT, R4, RZ, PT ;  /* 0x000000ff0400720c */ /* 0x000fe40003f25270 */
[----:B------:R-:W-:Y:S02]  /*0210*/  ISETP.GE.U32.AND P0, PT, R0, R7, PT ;  /* 0x000000070000720c */ /* 0x000fe40003f06070 */
[----:B------:R-:W-:-:S04]  /*0220*/  LOP3.LUT R0, R5, R4, RZ, 0x3c, !PT ;  /* 0x0000000405007212 */ /* 0x000fc800078e3cff */
[----:B------:R-:W-:Y:S01]  /*0230*/  ISETP.GE.AND P2, PT, R0, RZ, PT ;  /* 0x000000ff0000720c */ /* 0x000fe20003f46270 */
[----:B------:R-:W-:-:S06]  /*0240*/  VIADD R0, R22, 0xf ;  /* 0x0000000f16007836 */ /* 0x000fcc0000000000 */
[----:B------:R-:W-:-:S04]  /*0250*/  @P0 VIADD R3, R3, 0x1 ;  /* 0x0000000103030836 */ /* 0x000fc80000000000 */
[----:B------:R-:W-:Y:S01]  /*0260*/  IMAD.MOV.U32 R2, RZ, RZ, R3 ;  /* 0x000000ffff027224 */ /* 0x000fe200078e0003 */
[----:B------:R-:W-:-:S03]  /*0270*/  SHF.R.S32.HI R3, RZ, 0x1f, R0 ;  /* 0x0000001fff037819 */ /* 0x000fc60000011400 */
[----:B------:R-:W-:Y:S01]  /*0280*/  @!P2 IMAD.MOV R2, RZ, RZ, -R2 ;  /* 0x000000ffff02a224 */ /* 0x000fe200078e0a02 */
[----:B------:R-:W-:Y:S02]  /*0290*/  @!P1 LOP3.LUT R2, RZ, R4, RZ, 0x33, !PT ;  /* 0x00000004ff029212 */ /* 0x000fe400078e33ff */
[----:B------:R-:W-:-:S03]  /*02a0*/  LEA.HI R3, R3, R0, RZ, 0x4 ;  /* 0x0000000003037211 */ /* 0x000fc600078f20ff */
[----:B------:R-:W-:Y:S02]  /*02b0*/  IMAD.SHL.U32 R6, R2, 0x8, RZ ;  /* 0x0000000802067824 */ /* 0x000fe400078e00ff */
[----:B------:R-:W-:-:S03]  /*02c0*/  IMAD.MOV R2, RZ, RZ, -R2 ;  /* 0x000000ffff027224 */ /* 0x000fc600078e0a02 */
[----:B------:R-:W-:Y:S01]  /*02d0*/  LEA.HI.SX32 R3, R3, -R6, 0x1c ;  /* 0x8000000603037211 */ /* 0x000fe200078fe2ff */
[----:B------:R-:W-:-:S03]  /*02e0*/  IMAD R4, R4, R2, R5 ;  /* 0x0000000204047224 */ /* 0x000fc600078e0205 */
[----:B------:R-:W-:Y:S02]  /*02f0*/  VIMNMX R11, PT, PT, R3, 0x8, PT ;  /* 0x00000008030b7848 */ /* 0x000fe40003fe0100 */
[----:B------:R-:W-:Y:S02]  /*0300*/  IABS R9, R4 ;  /* 0x0000000400097213 */ /* 0x000fe40000000000 */
[----:B------:R-:W-:-:S04]  /*0310*/  IABS R7, R11 ;  /* 0x0000000b00077213 */ /* 0x000fc80000000000 */
[----:B------:R-:W1:Y:S08]  /*0320*/  I2F.RP R0, R7 ;  /* 0x0000000700007306 */ /* 0x000e700000209400 */
[----:B-1----:R-:W1:Y:S02]  /*0330*/  MUFU.RCP R0, R0 ;  /* 0x0000000000007308 */ /* 0x002e640000001000 */
[----:B-1----:R-:W-:-:S06]  /*0340*/  VIADD R3, R0, 0xffffffe ;  /* 0x0ffffffe00037836 */ /* 0x002fcc0000000000 */
[----:B------:R-:W1:Y:S02]  /*0350*/  F2I.FTZ.U32.TRUNC.NTZ R3, R3 ;  /* 0x0000000300037305 */ /* 0x000e64000021f000 */
[----:B-1----:R-:W-:-:S04]  /*0360*/  IMAD.MOV R8, RZ, RZ, -R3 ;  /* 0x000000ffff087224 */ /* 0x002fc800078e0a03 */
[----:B------:R-:W-:Y:S01]  /*0370*/  IMAD.MOV.U32 R2, RZ, RZ, R8 ;  /* 0x000000ffff027224 */ /* 0x000fe200078e0008 */
[----:B------:R-:W-:-:S03]  /*0380*/  IABS R8, R11 ;  /* 0x0000000b00087213 */ /* 0x000fc60000000000 */
[----:B------:R-:W-:Y:S02]  /*0390*/  IMAD R5, R2, R7, RZ ;  /* 0x0000000702057224 */ /* 0x000fe400078e02ff */
[----:B------:R-:W-:Y:S02]  /*03a0*/  IMAD.MOV.U32 R2, RZ, RZ, RZ ;  /* 0x000000ffff027224 */ /* 0x000fe400078e00ff */
[----:B------:R-:W-:Y:S02]  /*03b0*/  IMAD.MOV R0, RZ, RZ, -R8 ;  /* 0x000000ffff007224 */ /* 0x000fe400078e0a08 */
[----:B------:R-:W-:-:S06]  /*03c0*/  IMAD.HI.U32 R2, R3, R5, R2 ;  /* 0x0000000503027227 */ /* 0x000fcc00078e0002 */
[----:B------:R-:W-:-:S04]  /*03d0*/  IMAD.HI.U32 R2, R2, R9, RZ ;  /* 0x0000000902027227 */ /* 0x000fc800078e00ff */
[----:B------:R-:W-:Y:S02]  /*03e0*/  IMAD R0, R2, R0, R9 ;  /* 0x0000000002007224 */ /* 0x000fe400078e0209 */
[----:B------:R-:W1:Y:S03]  /*03f0*/  S2R R9, SR_TID.X ;  /* 0x0000000000097919 */ /* 0x000e660000002100 */
[----:B------:R-:W-:-:S13]  /*0400*/  ISETP.GT.U32.AND P1, PT, R7, R0, PT ;  /* 0x000000000700720c */ /* 0x000fda0003f24070 */
[----:B------:R-:W-:Y:S02]  /*0410*/  @!P1 IMAD.IADD R0, R0, 0x1, -R7 ;  /* 0x0000000100009824 */ /* 0x000fe400078e0a07 */
[----:B------:R-:W-:Y:S01]  /*0420*/  @!P1 VIADD R2, R2, 0x1 ;  /* 0x0000000102029836 */ /* 0x000fe20000000000 */
[----:B------:R-:W-:Y:S02]  /*0430*/  ISETP.NE.AND P1, PT, R11, RZ, PT ;  /* 0x000000ff0b00720c */ /* 0x000fe40003f25270 */
[----:B------:R-:W-:Y:S02]  /*0440*/  ISETP.GE.U32.AND P0, PT, R0, R7, PT ;  /* 0x000000070000720c */ /* 0x000fe40003f06070 */
[----:B------:R-:W-:-:S04]  /*0450*/  LOP3.LUT R0, R4, R11, RZ, 0x3c, !PT ;  /* 0x0000000b04007212 */ /* 0x000fc800078e3cff */
[----:B------:R-:W-:Y:S02]  /*0460*/  ISETP.GE.AND P2, PT, R0, RZ, PT ;  /* 0x000000ff0000720c */ /* 0x000fe40003f46270 */
[----:B-1----:R-:W-:-:S05]  /*0470*/  LOP3.LUT R3, R9, 0xf, RZ, 0xc0, !PT ;  /* 0x0000000f09037812 */ /* 0x002fca00078ec0ff */
[----:B------:R-:W-:Y:S01]  /*0480*/  @P0 VIADD R2, R2, 0x1 ;  /* 0x0000000102020836 */ /* 0x000fe20000000000 */
[----:B------:R-:W-:Y:S02]  /*0490*/  ISETP.GT.AND P0, PT, R50, 0x1f, PT ;  /* 0x0000001f3200780c */ /* 0x000fe40003f04270 */
[----:B------:R-:W-:-:S03]  /*04a0*/  SHF.R.U32.HI R7, RZ, 0x4, R9 ;  /* 0x00000004ff077819 */ /* 0x000fc60000011609 */
[----:B------:R-:W-:Y:S01]  /*04b0*/  @!P2 IMAD.MOV R2, RZ, RZ, -R2 ;  /* 0x000000ffff02a224 */ /* 0x000fe200078e0a02 */
[----:B------:R-:W-:Y:S02]  /*04c0*/  @!P1 LOP3.LUT R2, RZ, R11, RZ, 0x33, !PT ;  /* 0x0000000bff029212 */ /* 0x000fe400078e33ff */
[----:B------:R-:W-:-:S03]  /*04d0*/  SGXT.U32 R7, R7, 0x2 ;  /* 0x000000020707781a */ /* 0x000fc60000000000 */
[----:B------:R-:W-:Y:S02]  /*04e0*/  IMAD.MOV R0, RZ, RZ, -R2 ;  /* 0x000000ffff007224 */ /* 0x000fe400078e0a02 */
[----:B------:R-:W-:Y:S01]  /*04f0*/  @!P0 PRMT R16, RZ, 0x7610, R16 ;  /* 0x00007610ff108816 */ /* 0x000fe20000000010 */
[----:B------:R-:W-:Y:S01]  /*0500*/  @!P0 IMAD.SHL.U32 R5, R9, 0x40, RZ ;  /* 0x0000004009058824 */ /* 0x000fe200078e00ff */
[----:B------:R-:W-:Y:S01]  /*0510*/  @!P0 PRMT R18, RZ, 0x7610, R18 ;  /* 0x00007610ff128816 */ /* 0x000fe20000000012 */
[----:B------:R-:W-:Y:S01]  /*0520*/  IMAD R0, R11, R0, R4 ;  /* 0x000000000b007224 */ /* 0x000fe200078e0204 */
[----:B------:R-:W-:Y:S01]  /*0530*/  @!P0 PRMT R16, R16, 0x5410, RZ ;  /* 0x0000541010108816 */ /* 0x000fe200000000ff */
[C---:B------:R-:W-:Y:S01]  /*0540*/  @!P0 IMAD.SHL.U32 R4, R9.reuse, 0x8, RZ ;  /* 0x0000000809048824 */ /* 0x040fe200078e00ff */
[----:B------:R-:W-:Y:S01]  /*0550*/  @!P0 PRMT R18, R18, 0x5410, RZ ;  /* 0x0000541012128816 */ /* 0x000fe200000000ff */
[----:B------:R-:W-:Y:S02]  /*0560*/  IMAD.IADD R0, R6, 0x1, R0 ;  /* 0x0000000106007824 */ /* 0x000fe400078e0200 */
[----:B------:R-:W-:-:S02]  /*0570*/  @!P0 IMAD.SHL.U32 R6, R9, 0x2, RZ ;  /* 0x0000000209068824 */ /* 0x000fc400078e00ff */
[----:B------:R-:W-:Y:S01]  /*0580*/  IMAD R8, R0, 0x10, R3 ;  /* 0x0000001000087824 */ /* 0x000fe200078e0203 */
[----:B------:R-:W-:Y:S01]  /*0590*/  LOP3.LUT R0, R9, 0x20, RZ, 0xc0, !PT ;  /* 0x0000002009007812 */ /* 0x000fe200078ec0ff */
[----:B------:R-:W-:Y:S01]  /*05a0*/  IMAD.SHL.U32 R3, R2, 0x10, RZ ;  /* 0x0000001002037824 */ /* 0x000fe200078e00ff */
[----:B0--3--:R-:W-:Y:S06]  /*05b0*/  @!P0 BRA `(.L_x_0) ;  /* 0x0000001400848947 */ /* 0x009fec0003800000 */
[----:B------:R-:W-:Y:S01]  /*05c0*/  IABS R2, R22 ;  /* 0x0000001600027213 */ /* 0x000fe20000000000 */
[----:B------:R-:W0:Y:S01]  /*05d0*/  LDCU UR5, c[0x0][0x3a4] ;  /* 0x00007480ff0577ac */ /* 0x000e220008000800 */
[----:B------:R-:W-:Y:S01]  /*05e0*/  IABS R10, R23 ;  /* 0x00000017000a7213 */ /* 0x000fe20000000000 */
[----:B------:R-:W1:Y:S01]  /*05f0*/  LDC R49, c[0x0][0x3ac] ;  /* 0x0000eb00ff317b82 */ /* 0x000e620000000800 */
[----:B------:R-:W2:Y:S01]  /*0600*/  I2F.RP R6, R2 ;  /* 0x0000000200067306 */ /* 0x000ea20000209400 */
[----:B------:R-:W-:Y:S02]  /*0610*/  LEA.HI R4, R0, R3, RZ, 0x1b ;  /* 0x0000000300047211 */ /* 0x000fe400078fd8ff */
[----:B------:R-:W-:Y:S02]  /*0620*/  IABS R25, R8 ;  /* 0x0000000800197213 */ /* 0x000fe40000000000 */
[----:B------:R-:W-:Y:S01]  /*0630*/  ISETP.GE.AND P5, PT, R8, RZ, PT ;  /* 0x000000ff0800720c */ /* 0x000fe20003fa6270 */
[C---:B------:R-:W-:Y:S01]  /*0640*/  VIADD R18, R4.reuse, 0xc ;  /* 0x0000000c04127836 */ /* 0x040fe20000000000 */
[----:B------:R-:W-:Y:S01]  /*0650*/  LOP3.LUT R48, R9, 0x1f, RZ, 0xc0, !PT ;  /* 0x0000001f09307812 */ /* 0x000fe200078ec0ff */
[----:B------:R-:W3:Y:S01]  /*0660*/  I2F.RP R5, R10 ;  /* 0x0000000a00057306 */ /* 0x000ee20000209400 */
[C---:B------:R-:W-:Y:S01]  /*0670*/  VIADD R20, R4.reuse, 0xa ;  /* 0x0000000a04147836 */ /* 0x040fe20000000000 */
[C---:B------:R-:W-:Y:S01]  /*0680*/  LOP3.LUT R43, R7.reuse, 0xc, RZ, 0xfc, !PT ;  /* 0x0000000c072b7812 */ /* 0x040fe200078efcff */
[C---:B------:R-:W-:Y:S01]  /*0690*/  VIADD R24, R4.reuse, 0x8 ;  /* 0x0000000804187836 */ /* 0x040fe20000000000 */
[----:B------:R-:W-:Y:S01]  /*06a0*/  LOP3.LUT R45, R7, 0x4, RZ, 0xfc, !PT ;  /* 0x00000004072d7812 */ /* 0x000fe200078efcff */
[----:B------:R-:W-:-:S02]  /*06b0*/  VIADD R26, R4, 0x6 ;  /* 0x00000006041a7836 */ /* 0x000fc40000000000 */
[C---:B------:R-:W-:Y:S01]  /*06c0*/  VIADD R28, R4.reuse, 0x4 ;  /* 0x00000004041c7836 */ /* 0x040fe20000000000 */
[----:B--2---:R-:W2:Y:S01]  /*06d0*/  MUFU.RCP R6, R6 ;  /* 0x0000000600067308 */ /* 0x004ea20000001000 */
[----:B------:R-:W-:Y:S01]  /*06e0*/  IABS R19, R24 ;  /* 0x0000001800137213 */ /* 0x000fe20000000000 */
[----:B------:R-:W-:Y:S01]  /*06f0*/  VIADD R30, R4, 0x2 ;  /* 0x00000002041e7836 */ /* 0x000fe20000000000 */
[----:B------:R-:W-:Y:S02]  /*0700*/  IABS R21, R26 ;  /* 0x0000001a00157213 */ /* 0x000fe40000000000 */
[----:B------:R-:W-:Y:S02]  /*0710*/  IABS R27, R28 ;  /* 0x0000001c001b7213 */ /* 0x000fe40000000000 */
[----:B------:R-:W-:Y:S01]  /*0720*/  IABS R29, R30 ;  /* 0x0000001e001d7213 */ /* 0x000fe20000000000 */
[----:B---3--:R-:W3:Y:S01]  /*0730*/  MUFU.RCP R5, R5 ;  /* 0x0000000500057308 */ /* 0x008ee20000001000 */
[----:B-1----:R-:W-:-:S02]  /*0740*/  IMAD R48, R48, R49, RZ ;  /* 0x0000003130307224 */ /* 0x002fc400078e02ff */
[----:B------:R-:W-:Y:S02]  /*0750*/  IMAD.SHL.U32 R49, R49, 0x20, RZ ;  /* 0x0000002031317824 */ /* 0x000fe400078e00ff */
[----:B--2---:R-:W-:-:S04]  /*0760*/  VIADD R14, R6, 0xffffffe ;  /* 0x0ffffffe060e7836 */ /* 0x004fc80000000000 */
[----:B------:R1:W2:Y:S01]  /*0770*/  F2I.FTZ.U32.TRUNC.NTZ R15, R14 ;  /* 0x0000000e000f7305 */ /* 0x0002a2000021f000 */
[----:B---3--:R-:W-:Y:S02]  /*0780*/  VIADD R12, R5, 0xffffffe ;  /* 0x0ffffffe050c7836 */ /* 0x008fe40000000000 */
[----:B------:R-:W-:-:S05]  /*0790*/  VIADD R5, R4, 0xe ;  /* 0x0000000e04057836 */ /* 0x000fca0000000000 */
[----:B------:R3:W4:Y:S01]  /*07a0*/  F2I.FTZ.U32.TRUNC.NTZ R13, R12 ;  /* 0x0000000c000d7305 */ /* 0x000722000021f000 */
[----:B-1----:R-:W-:Y:S02]  /*07b0*/  IMAD.MOV.U32 R14, RZ, RZ, RZ ;  /* 0x000000ffff0e7224 */ /* 0x002fe400078e00ff */
[----:B--2---:R-:W-:Y:S02]  /*07c0*/  IMAD.MOV R17, RZ, RZ, -R15 ;  /* 0x000000ffff117224 */ /* 0x004fe400078e0a0f */
[----:B---3--:R-:W-:Y:S02]  /*07d0*/  IMAD.MOV.U32 R12, RZ, RZ, RZ ;  /* 0x000000ffff0c7224 */ /* 0x008fe400078e00ff */
[----:B------:R-:W-:-:S04]  /*07e0*/  IMAD R17, R17, R2, RZ ;  /* 0x0000000211117224 */ /* 0x000fc800078e02ff */
[----:B------:R-:W-:Y:S01]  /*07f0*/  IMAD.HI.U32 R14, R15, R17, R14 ;  /* 0x000000110f0e7227 */ /* 0x000fe200078e000e */
[----:B------:R-:W-:Y:S02]  /*0800*/  IABS R15, R5 ;  /* 0x00000005000f7213 */ /* 0x000fe40000000000 */
[----:B------:R-:W-:Y:S01]  /*0810*/  IABS R17, R20 ;  /* 0x0000001400117213 */ /* 0x000fe20000000000 */
[----:B----4-:R-:W-:Y:S02]  /*0820*/  IMAD.MOV R11, RZ, RZ, -R13 ;  /* 0x000000ffff0b7224 */ /* 0x010fe400078e0a0d */
[----:B------:R-:W-:-:S04]  /*0830*/  IMAD.HI.U32 R14, R14, R25, RZ ;  /* 0x000000190e0e7227 */ /* 0x000fc800078e00ff */
[----:B------:R-:W-:Y:S02]  /*0840*/  IMAD R11, R11, R10, RZ ;  /* 0x0000000a0b0b7224 */ /* 0x000fe400078e02ff */
[----:B------:R-:W-:Y:S02]  /*0850*/  IMAD.MOV R14, RZ, RZ, -R14 ;  /* 0x000000ffff0e7224 */ /* 0x000fe400078e0a0e */
[----:B------:R-:W-:-:S04]  /*0860*/  IMAD.HI.U32 R6, R13, R11, R12 ;  /* 0x0000000b0d067227 */ /* 0x000fc800078e000c */
[----:B------:R-:W-:Y:S02]  /*0870*/  IMAD R25, R2, R14, R25 ;  /* 0x0000000e02197224 */ /* 0x000fe400078e0219 */
[----:B------:R-:W-:Y:S01]  /*0880*/  IMAD.MOV.U32 R13, RZ, RZ, R15 ;  /* 0x000000ffff0d7224 */ /* 0x000fe200078e000f */
[----:B------:R-:W-:Y:S01]  /*0890*/  IABS R15, R18 ;  /* 0x00000012000f7213 */ /* 0x000fe20000000000 */
[----:B------:R-:W-:Y:S01]  /*08a0*/  IMAD.HI.U32 R14, R6, R21, RZ ;  /* 0x00000015060e7227 */ /* 0x000fe200078e00ff */
[----:B------:R-:W-:-:S03]  /*08b0*/  ISETP.GT.U32.AND P0, PT, R2, R25, PT ;  /* 0x000000190200720c */ /* 0x000fc60003f04070 */
[----:B------:R-:W-:-:S04]  /*08c0*/  IMAD.HI.U32 R11, R6, R13, RZ ;  /* 0x0000000d060b7227 */ /* 0x000fc800078e00ff */
[----:B------:R-:W-:Y:S02]  /*08d0*/  IMAD.MOV R11, RZ, RZ, -R11 ;  /* 0x000000ffff0b7224 */ /* 0x000fe400078e0a0b */
[----:B------:R-:W-:-:S04]  /*08e0*/  IMAD.HI.U32 R12, R6, R15, RZ ;  /* 0x0000000f060c7227 */ /* 0x000fc800078e00ff */
[C---:B------:R-:W-:Y:S02]  /*08f0*/  IMAD R11, R10.reuse, R11, R13 ;  /* 0x0000000b0a0b7224 */ /* 0x040fe400078e020d */
[----:B------:R-:W-:Y:S02]  /*0900*/  IMAD.MOV R12, RZ, RZ, -R12 ;  /* 0x000000ffff0c7224 */ /* 0x000fe400078e0a0c */
[----:B------:R-:W-:Y:S01]  /*0910*/  @!P0 IMAD.IADD R25, R25, 0x1, -R2 ;  /* 0x0000000119198824 */ /* 0x000fe200078e0a02 */
[C---:B------:R-:W-:Y:S01]  /*0920*/  ISETP.GT.U32.AND P1, PT, R10.reuse, R11, PT ;  /* 0x0000000b0a00720c */ /* 0x040fe20003f24070 */
[----:B------:R-:W-:Y:S01]  /*0930*/  IMAD R15, R10, R12, R15 ;  /* 0x0000000c0a0f7224 */ /* 0x000fe200078e020f */
[----:B------:R-:W-:Y:S01]  /*0940*/  ISETP.NE.AND P0, PT, R22, RZ, PT ;  /* 0x000000ff1600720c */ /* 0x000fe20003f05270 */
[----:B------:R-:W-:Y:S01]  /*0950*/  IMAD.HI.U32 R12, R6, R17, RZ ;  /* 0x00000011060c7227 */ /* 0x000fe200078e00ff */
[----:B------:R-:W-:Y:S02]  /*0960*/  ISETP.GT.U32.AND P2, PT, R2, R25, PT ;  /* 0x000000190200720c */ /* 0x000fe40003f44070 */
[----:B------:R-:W-:Y:S01]  /*0970*/  ISETP.GT.U32.AND P3, PT, R10, R15, PT ;  /* 0x0000000f0a00720c */ /* 0x000fe20003f64070 */
[----:B------:R-:W-:-:S04]  /*0980*/  IMAD.HI.U32 R13, R6, R19, RZ ;  /* 0x00000013060d7227 */ /* 0x000fc800078e00ff */
[----:B------:R-:W-:Y:S02]  /*0990*/  IMAD.MOV R12, RZ, RZ, -R12 ;  /* 0x000000ffff0c7224 */ /* 0x000fe400078e0a0c */
[----:B------:R-:W-:Y:S02]  /*09a0*/  IMAD.MOV R16, RZ, RZ, -R13 ;  /* 0x000000ffff107224 */ /* 0x000fe400078e0a0d */
[----:B------:R-:W-:Y:S02]  /*09b0*/  IMAD R13, R10, R12, R17 ;  /* 0x0000000c0a0d7224 */ /* 0x000fe400078e0211 */
[----:B------:R-:W-:Y:S01]  /*09c0*/  @!P1 IMAD.IADD R11, R11, 0x1, -R10 ;  /* 0x000000010b0b9824 */ /* 0x000fe200078e0a0a */
[----:B------:R-:W-:Y:S01]  /*09d0*/  ISETP.GE.AND P1, PT, R4, RZ, PT ;  /* 0x000000ff0400720c */ /* 0x000fe20003f26270 */
[----:B------:R-:W-:Y:S01]  /*09e0*/  IMAD.MOV R14, RZ, RZ, -R14 ;  /* 0x000000ffff0e7224 */ /* 0x000fe200078e0a0e */
[C---:B------:R-:W-:Y:S01]  /*09f0*/  ISETP.GT.U32.AND P4, PT, R10.reuse, R13, PT ;  /* 0x0000000d0a00720c */ /* 0x040fe20003f84070 */
[----:B------:R-:W-:-:S02]  /*0a00*/  IMAD R17, R10, R16, R19 ;  /* 0x000000100a117224 */ /* 0x000fc400078e0213 */
[----:B------:R-:W-:Y:S01]  /*0a10*/  @!P2 IMAD.IADD R25, R25, 0x1, -R2 ;  /* 0x000000011919a824 */ /* 0x000fe200078e0a02 */
[C---:B------:R-:W-:Y:S01]  /*0a20*/  ISETP.GT.U32.AND P2, PT, R10.reuse, R11, PT ;  /* 0x0000000b0a00720c */ /* 0x040fe20003f44070 */
[----:B------:R-:W-:Y:S01]  /*0a30*/  IMAD R19, R10, R14, R21 ;  /* 0x0000000e0a137224 */ /* 0x000fe200078e0215 */
[----:B------:R-:W-:Y:S01]  /*0a40*/  IABS R14, R4 ;  /* 0x00000004000e7213 */ /* 0x000fe20000000000 */
[----:B------:R-:W-:Y:S01]  /*0a50*/  IMAD.HI.U32 R12, R6, R27, RZ ;  /* 0x0000001b060c7227 */ /* 0x000fe200078e00ff */
[----:B------:R-:W-:Y:S02]  /*0a60*/  SHF.R.S32.HI R4, RZ, 0x2, R9 ;  /* 0x00000002ff047819 */ /* 0x000fe40000011409 */
[----:B------:R-:W-:Y:S01]  /*0a70*/  ISETP.GT.U32.AND P6, PT, R10, R19, PT ;  /* 0x000000130a00720c */ /* 0x000fe20003fc4070 */
[----:B------:R-:W-:Y:S01]  /*0a80*/  @!P3 IMAD.IADD R15, R15, 0x1, -R10 ;  /* 0x000000010f0fb824 */ /* 0x000fe200078e0a0a */
[----:B------:R-:W-:Y:S01]  /*0a90*/  ISETP.GE.AND P3, PT, R5, RZ, PT ;  /* 0x000000ff0500720c */ /* 0x000fe20003f66270 */
[----:B------:R-:W-:Y:S01]  /*0aa0*/  IMAD.HI.U32 R2, R6, R29, RZ ;  /* 0x0000001d06027227 */ /* 0x000fe200078e00ff */
[----:B------:R-:W-:-:S02]  /*0ab0*/  SHF.R.S32.HI R5, RZ, 0x1f, R50 ;  /* 0x0000001fff057819 */ /* 0x000fc40000011432 */
[----:B------:R-:W-:Y:S01]  /*0ac0*/  SGXT R4, R4, 0x1 ;  /* 0x000000010404781a */ /* 0x000fe20000000200 */
[----:B------:R-:W-:Y:S01]  /*0ad0*/  IMAD.MOV R12, RZ, RZ, -R12 ;  /* 0x000000ffff0c7224 */ /* 0x000fe200078e0a0c */
[----:B------:R-:W-:Y:S01]  /*0ae0*/  LEA.HI R50, R5, R50, RZ, 0x5 ;  /* 0x0000003205327211 */ /* 0x000fe200078f28ff */
[----:B------:R-:W-:Y:S01]  /*0af0*/  @!P4 IMAD.IADD R13, R13, 0x1, -R10 ;  /* 0x000000010d0dc824 */ /* 0x000fe200078e0a0a */
[C---:B------:R-:W-:Y:S01]  /*0b00*/  ISETP.GT.U32.AND P4, PT, R10.reuse, R15, PT ;  /* 0x0000000f0a00720c */ /* 0x040fe20003f84070 */
[----:B------:R-:W-:Y:S01]  /*0b10*/  IMAD.MOV R2, RZ, RZ, -R2 ;  /* 0x000000ffff027224 */ /* 0x000fe200078e0a02 */
[----:B------:R-:W-:Y:S01]  /*0b20*/  SHF.R.S32.HI R50, RZ, 0x5, R50 ;  /* 0x00000005ff327819 */ /* 0x000fe20000011432 */
[----:B------:R-:W-:Y:S02]  /*0b30*/  @!P2 IMAD.IADD R11, R11, 0x1, -R10 ;  /* 0x000000010b0ba824 */ /* 0x000fe400078e0a0a */
[----:B------:R-:W-:Y:S02]  /*0b40*/  IMAD R21, R10, R12, R27 ;  /* 0x0000000c0a157224 */ /* 0x000fe400078e021b */
[----:B------:R-:W-:-:S02]  /*0b50*/  IMAD.MOV.U32 R27, RZ, RZ, R14 ;  /* 0x000000ffff1b7224 */ /* 0x000fc400078e000e */
[----:B------:R-:W-:Y:S02]  /*0b60*/  IMAD.MOV.U32 R12, RZ, RZ, R25 ;  /* 0x000000ffff0c7224 */ /* 0x000fe400078e0019 */
[----:B------:R-:W-:Y:S02]  /*0b70*/  IMAD R25, R10, R2, R29 ;  /* 0x000000020a197224 */ /* 0x000fe400078e021d */
[----:B------:R-:W-:Y:S01]  /*0b80*/  IMAD.MOV.U32 R16, RZ, RZ, R11 ;  /* 0x000000ffff107224 */ /* 0x000fe200078e000b */
[----:B------:R-:W-:Y:S01]  /*0b90*/  LOP3.LUT R11, R4, 0x90, RZ, 0xc0, !PT ;  /* 0x00000090040b7812 */ /* 0x000fe200078ec0ff */
[----:B------:R-:W-:Y:S01]  /*0ba0*/  @!P6 IMAD.IADD R19, R19, 0x1, -R10 ;  /* 0x000000011313e824 */ /* 0x000fe200078e0a0a */
[C---:B------:R-:W-:Y:S01]  /*0bb0*/  ISETP.GT.U32.AND P6, PT, R10.reuse, R13, PT ;  /* 0x0000000d0a00720c */ /* 0x040fe20003fc4070 */
[----:B------:R-:W-:Y:S01]  /*0bc0*/  @!P5 IMAD.MOV R12, RZ, RZ, -R12 ;  /* 0x000000ffff0cd224 */ /* 0x000fe200078e0a0c */
[----:B------:R-:W-:Y:S01]  /*0bd0*/  ISETP.GT.U32.AND P5, PT, R10, R17, PT ;  /* 0x000000110a00720c */ /* 0x000fe20003fa4070 */
[----:B------:R-:W-:Y:S01]  /*0be0*/  IMAD.HI.U32 R6, R6, R27, RZ ;  /* 0x0000001b06067227 */ /* 0x000fe200078e00ff */
[----:B------:R-:W-:-:S02]  /*0bf0*/  @!P0 LOP3.LUT R12, RZ, R22, RZ, 0x33, !PT ;  /* 0x00000016ff0c8212 */ /* 0x000fc400078e33ff */
[C---:B------:R-:W-:Y:S01]  /*0c00*/  ISETP.GT.U32.AND P0, PT, R10.reuse, R21, PT ;  /* 0x000000150a00720c */ /* 0x040fe20003f04070 */
[----:B------:R-:W-:Y:S01]  /*0c10*/  @!P3 IMAD.MOV R16, RZ, RZ, -R16 ;  /* 0x000000ffff10b224 */ /* 0x000fe200078e0a10 */
[----:B------:R-:W-:Y:S01]  /*0c20*/  ISETP.GT.U32.AND P3, PT, R10, R25, PT ;  /* 0x000000190a00720c */ /* 0x000fe20003f64070 */
[----:B------:R-:W-:Y:S02]  /*0c30*/  IMAD.MOV R6, RZ, RZ, -R6 ;  /* 0x000000ffff067224 */ /* 0x000fe400078e0a06 */
[--C-:B------:R-:W-:Y:S01]  /*0c40*/  @!P4 IMAD.IADD R15, R15, 0x1, -R10.reuse ;  /* 0x000000010f0fc824 */ /* 0x100fe200078e0a0a */
[----:B------:R-:W-:Y:S01]  /*0c50*/  ISETP.GE.AND P4, PT, R18, RZ, PT ;  /* 0x000000ff1200720c */ /* 0x000fe20003f86270 */
[C---:B------:R-:W-:Y:S02]  /*0c60*/  IMAD R27, R10.reuse, R6, R27 ;  /* 0x000000060a1b7224 */ /* 0x040fe400078e021b */
[--C-:B------:R-:W-:Y:S02]  /*0c70*/  @!P6 IMAD.IADD R13, R13, 0x1, -R10.reuse ;  /* 0x000000010d0de824 */ /* 0x100fe400078e0a0a */
[--C-:B------:R-:W-:Y:S01]  /*0c80*/  @!P5 IMAD.IADD R17, R17, 0x1, -R10.reuse ;  /* 0x000000011111d824 */ /* 0x100fe200078e0a0a */
[C---:B------:R-:W-:Y:S01]  /*0c90*/  ISETP.GT.U32.AND P6, PT, R10.reuse, R27, PT ;  /* 0x0000001b0a00720c */ /* 0x040fe20003fc4070 */
[--C-:B------:R-:W-:Y:S01]  /*0ca0*/  @!P0 IMAD.IADD R21, R21, 0x1, -R10.reuse ;  /* 0x0000000115158824 */ /* 0x100fe200078e0a0a */
[C---:B------:R-:W-:Y:S01]  /*0cb0*/  ISETP.GT.U32.AND P0, PT, R10.reuse, R19, PT ;  /* 0x000000130a00720c */ /* 0x040fe20003f04070 */
[----:B------:R-:W-:Y:S01]  /*0cc0*/  @!P3 IMAD.IADD R25, R25, 0x1, -R10 ;  /* 0x000000011919b824 */ /* 0x000fe200078e0a0a */
[C---:B------:R-:W-:Y:S01]  /*0cd0*/  ISETP.GT.U32.AND P5, PT, R10.reuse, R17, PT ;  /* 0x000000110a00720c */ /* 0x040fe20003fa4070 */
[----:B------:R-:W-:Y:S01]  /*0ce0*/  IMAD.MOV.U32 R18, RZ, RZ, R15 ;  /* 0x000000ffff127224 */ /* 0x000fe200078e000f */
[----:B------:R-:W-:Y:S01]  /*0cf0*/  ISETP.GT.U32.AND P2, PT, R10, R21, PT ;  /* 0x000000150a00720c */ /* 0x000fe20003f44070 */
[C---:B------:R-:W-:Y:S01]  /*0d00*/  IMAD.SHL.U32 R5, R9.reuse, 0x40, RZ ;  /* 0x0000004009057824 */ /* 0x040fe200078e00ff */
[----:B------:R-:W-:Y:S01]  /*0d10*/  ISETP.GE.AND P3, PT, R28, RZ, PT ;  /* 0x000000ff1c00720c */ /* 0x000fe20003f66270 */
[----:B------:R-:W-:Y:S01]  /*0d20*/  @!P4 IMAD.MOV R18, RZ, RZ, -R18 ;  /* 0x000000ffff12c224 */ /* 0x000fe200078e0a12 */
[----:B------:R-:W-:Y:S01]  /*0d30*/  ISETP.GT.U32.AND P4, PT, R10, R25, PT ;  /* 0x000000190a00720c */ /* 0x000fe20003f84070 */
[----:B------:R-:W-:Y:S01]  /*0d40*/  IMAD.SHL.U32 R2, R9, 0x20, RZ ;  /* 0x0000002009027824 */ /* 0x000fe200078e00ff */
[----:B------:R-:W-:Y:S01]  /*0d50*/  LOP3.LUT R6, R5, 0x1c0, RZ, 0xc0, !PT ;  /* 0x000001c005067812 */ /* 0x000fe200078ec0ff */
[----:B------:R-:W-:-:S02]  /*0d60*/  @!P6 IMAD.IADD R27, R27, 0x1, -R10 ;  /* 0x000000011b1be824 */ /* 0x000fc400078e0a0a */
[--C-:B------:R-:W-:Y:S01]  /*0d70*/  @!P0 IMAD.IADD R19, R19, 0x1, -R10.reuse ;  /* 0x0000000113138824 */ /* 0x100fe200078e0a0a */
[----:B------:R-:W-:Y:S01]  /*0d80*/  ISETP.GE.AND P0, PT, R24, RZ, PT ;  /* 0x000000ff1800720c */ /* 0x000fe20003f06270 */
[--C-:B------:R-:W-:Y:S01]  /*0d90*/  @!P5 IMAD.IADD R17, R17, 0x1, -R10.reuse ;  /* 0x000000011111d824 */ /* 0x100fe200078e0a0a */
[----:B------:R-:W-:Y:S01]  /*0da0*/  ISETP.GT.U32.AND P6, PT, R10, R27, PT ;  /* 0x0000001b0a00720c */ /* 0x000fe20003fc4070 */
[----:B------:R-:W-:Y:S01]  /*0db0*/  VIADD R15, R6, UR4 ;  /* 0x00000004060f7c36 */ /* 0x000fe20008000000 */
[----:B------:R-:W-:Y:S01]  /*0dc0*/  ISETP.GE.AND P5, PT, R20, RZ, PT ;  /* 0x000000ff1400720c */ /* 0x000fe20003fa6270 */
[----:B------:R-:W-:Y:S01]  /*0dd0*/  @!P2 IMAD.IADD R21, R21, 0x1, -R10 ;  /* 0x000000011515a824 */ /* 0x000fe200078e0a0a */
[----:B------:R-:W-:Y:S01]  /*0de0*/  ISETP.GE.AND P2, PT, R26, RZ, PT ;  /* 0x000000ff1a00720c */ /* 0x000fe20003f46270 */
[C---:B------:R-:W-:Y:S01]  /*0df0*/  IMAD.SHL.U32 R6, R9.reuse, 0x2, RZ ;  /* 0x0000000209067824 */ /* 0x040fe200078e00ff */
[----:B------:R-:W1:Y:S01]  /*0e00*/  LDC R20, c[0x0][0x3b0] ;  /* 0x0000ec00ff147b82 */ /* 0x000e620000000800 */
[----:B------:R-:W-:Y:S01]  /*0e10*/  IMAD.SHL.U32 R4, R9, 0x8, RZ ;  /* 0x0000000809047824 */ /* 0x000fe200078e00ff */
[----:B------:R-:W-:Y:S01]  /*0e20*/  LOP3.LUT R11, R11, 0x60, R2, 0xf8, !PT ;  /* 0x000000600b0b7812 */ /* 0x000fe200078ef802 */
[----:B------:R-:W-:Y:S01]  /*0e30*/  @!P4 IMAD.IADD R25, R25, 0x1, -R10 ;  /* 0x000000011919c824 */ /* 0x000fe200078e0a0a */
[----:B------:R-:W-:Y:S01]  /*0e40*/  ISETP.GE.AND P4, PT, R30, RZ, PT ;  /* 0x000000ff1e00720c */ /* 0x000fe20003f86270 */
[----:B------:R-:W-:Y:S01]  /*0e50*/  IMAD.SHL.U32 R14, R9, 0x10, RZ ;  /* 0x00000010090e7824 */ /* 0x000fe200078e00ff */
[--C-:B------:R-:W-:Y:S01]  /*0e60*/  LOP3.LUT R2, R4, 0x30, R6.reuse, 0x48, !PT ;  /* 0x0000003004027812 */ /* 0x100fe200078e4806 */
[----:B------:R-:W-:Y:S01]  /*0e70*/  IMAD R15, R0, 0x10, R15 ;  /* 0x00000010000f7824 */ /* 0x000fe200078e020f */
[----:B------:R-:W-:Y:S01]  /*0e80*/  LOP3.LUT R11, R11, 0x10, R6, 0x78, !PT ;  /* 0x000000100b0b7812 */ /* 0x000fe200078e7806 */
[----:B------:R-:W-:Y:S01]  /*0e90*/  @!P6 IMAD.IADD R27, R27, 0x1, -R10 ;  /* 0x000000011b1be824 */ /* 0x000fe200078e0a0a */
[----:B------:R-:W-:Y:S01]  /*0ea0*/  LOP3.LUT R0, R14, 0x100, RZ, 0xc0, !PT ;  /* 0x000001000e007812 */ /* 0x000fe200078ec0ff */
[----:B------:R-:W-:Y:S01]  /*0eb0*/  IMAD.IADD R2, R2, 0x1, R15 ;  /* 0x0000000102027824 */ /* 0x000fe200078e020f */
[----:B------:R-:W-:Y:S01]  /*0ec0*/  ISETP.NE.AND P6, PT, R23, RZ, PT ;  /* 0x000000ff1700720c */ /* 0x000fe20003fc5270 */
[----:B------:R-:W2:Y:S01]  /*0ed0*/  LDC.64 R14, c[0x0][0x388] ;  /* 0x0000e200ff0e7b82 */ /* 0x000ea20000000a00 */
[----:B------:R-:W-:Y:S01]  /*0ee0*/  @!P5 IMAD.MOV R13, RZ, RZ, -R13 ;  /* 0x000000ffff0dd224 */ /* 0x000fe200078e0a0d */
[----:B------:R-:W-:Y:S01]  /*0ef0*/  IADD3 R0, PT, PT, R11, UR4, R0 ;  /* 0x000000040b007c10 */ /* 0x000fe2000fffe000 */
[----:B------:R-:W-:Y:S01]  /*0f00*/  @!P0 IMAD.MOV R17, RZ, RZ, -R17 ;  /* 0x000000ffff118224 */ /* 0x000fe200078e0a11 */
[----:B------:R-:W-:Y:S01]  /*0f10*/  LOP3.LUT R23, RZ, R23, RZ, 0x33, !PT ;  /* 0x00000017ff177212 */ /* 0x000fe200078e33ff */
[----:B------:R-:W-:-:S02]  /*0f20*/  @!P2 IMAD.MOV R19, RZ, RZ, -R19 ;  /* 0x000000ffff13a224 */ /* 0x000fc400078e0a13 */
[----:B------:R-:W-:Y:S01]  /*0f30*/  @!P3 IMAD.MOV R21, RZ, RZ, -R21 ;  /* 0x000000ffff15b224 */ /* 0x000fe200078e0a15 */
[----:B------:R-:W3:Y:S01]  /*0f40*/  LDC.64 R10, c[0x0][0x380] ;  /* 0x0000e000ff0a7b82 */ /* 0x000ee20000000a00 */
[----:B------:R-:W-:Y:S01]  /*0f50*/  @!P4 IMAD.MOV R25, RZ, RZ, -R25 ;  /* 0x000000ffff19c224 */ /* 0x000fe200078e0a19 */
[C---:B------:R-:W-:Y:S01]  /*0f60*/  SEL R16, R23.reuse, R16, !P6 ;  /* 0x0000001017107207 */ /* 0x040fe20007000000 */
[----:B------:R-:W-:Y:S01]  /*0f70*/  @!P1 IMAD.MOV R27, RZ, RZ, -R27 ;  /* 0x000000ffff1b9224 */ /* 0x000fe200078e0a1b */
[C---:B------:R-:W-:Y:S02]  /*0f80*/  SEL R18, R23.reuse, R18, !P6 ;  /* 0x0000001217127207 */ /* 0x040fe40007000000 */
[C---:B------:R-:W-:Y:S01]  /*0f90*/  SEL R13, R23.reuse, R13, !P6 ;  /* 0x0000000d170d7207 */ /* 0x040fe20007000000 */
[-C--:B-1----:R-:W-:Y:S01]  /*0fa0*/  IMAD R22, R16, R20.reuse, RZ ;  /* 0x0000001410167224 */ /* 0x082fe200078e02ff */
[C---:B------:R-:W-:Y:S01]  /*0fb0*/  SEL R17, R23.reuse, R17, !P6 ;  /* 0x0000001117117207 */ /* 0x040fe20007000000 */
[-C--:B------:R-:W-:Y:S01]  /*0fc0*/  IMAD R18, R18, R20.reuse, RZ ;  /* 0x0000001412127224 */ /* 0x080fe200078e02ff */
[----:B------:R-:W-:Y:S01]  /*0fd0*/  SEL R19, R23, R19, !P6 ;  /* 0x0000001317137207 */ /* 0x000fe20007000000 */
[-C--:B------:R-:W-:Y:S01]  /*0fe0*/  IMAD R38, R13, R20.reuse, RZ ;  /* 0x000000140d267224 */ /* 0x080fe200078e02ff */
[----:B------:R-:W-:Y:S01]  /*0ff0*/  SEL R21, R23, R21, !P6 ;  /* 0x0000001517157207 */ /* 0x000fe20007000000 */
[-C--:B------:R-:W-:Y:S01]  /*1000*/  IMAD R17, R17, R20.reuse, RZ ;  /* 0x0000001411117224 */ /* 0x080fe200078e02ff */
[----:B------:R-:W-:Y:S01]  /*1010*/  SEL R25, R23, R25, !P6 ;  /* 0x0000001917197207 */ /* 0x000fe20007000000 */
[-C--:B------:R-:W-:Y:S01]  /*1020*/  IMAD R19, R19, R20.reuse, RZ ;  /* 0x0000001413137224 */ /* 0x080fe200078e02ff */
[----:B------:R-:W-:Y:S01]  /*1030*/  SEL R23, R23, R27, !P6 ;  /* 0x0000001b17177207 */ /* 0x000fe20007000000 */
[----:B------:R-:W-:Y:S01]  /*1040*/  IMAD R21, R21, R20, RZ ;  /* 0x0000001415157224 */ /* 0x000fe200078e02ff */
[----:B--2---:R-:W-:Y:S01]  /*1050*/  LEA R13, P0, R22, R14, 0x1 ;  /* 0x0000000e160d7211 */ /* 0x004fe200078008ff */
[----:B------:R-:W-:Y:S01]  /*1060*/  IMAD R25, R25, R20, RZ ;  /* 0x0000001419197224 */ /* 0x000fe200078e02ff */
[----:B------:R-:W-:Y:S01]  /*1070*/  LEA R41, P6, R18, R14, 0x1 ;  /* 0x0000000e12297211 */ /* 0x000fe200078c08ff */
[----:B------:R-:W-:Y:S01]  /*1080*/  IMAD R23, R23, R20, RZ ;  /* 0x0000001417177224 */ /* 0x000fe200078e02ff */
[----:B------:R-:W-:Y:S01]  /*1090*/  LEA R39, P5, R38, R14, 0x1 ;  /* 0x0000000e26277211 */ /* 0x000fe200078a08ff */
[----:B------:R-:W1:Y:S01]  /*10a0*/  LDC R20, c[0x0][0x3a8] ;  /* 0x0000ea00ff147b82 */ /* 0x000e620000000800 */
[----:B0-----:R-:W-:Y:S01]  /*10b0*/  IMAD R16, R12, UR5, RZ ;  /* 0x000000050c107c24 */ /* 0x001fe2000f8e02ff */
[-C--:B------:R-:W-:Y:S01]  /*10c0*/  LEA.HI.X.SX32 R12, R22, R15.reuse, 0x1, P0 ;  /* 0x0000000f160c7211 */ /* 0x080fe200000f0eff */
[----:B------:R-:W0:Y:S01]  /*10d0*/  LDCU UR5, c[0x0][0x3a0] ;  /* 0x00007400ff0577ac */ /* 0x000e220008000800 */
[----:B------:R-:W-:-:S02]  /*10e0*/  LEA.HI.X.SX32 R40, R18, R15, 0x1, P6 ;  /* 0x0000000f12287211 */ /* 0x000fc400030f0eff */
[-C--:B------:R-:W-:Y:S02]  /*10f0*/  LEA R37, P4, R17, R14.reuse, 0x1 ;  /* 0x0000000e11257211 */ /* 0x080fe400078808ff */
[-C--:B------:R-:W-:Y:S02]  /*1100*/  LEA R35, P3, R19, R14.reuse, 0x1 ;  /* 0x0000000e13237211 */ /* 0x080fe400078608ff */
[-C--:B------:R-:W-:Y:S02]  /*1110*/  LEA R55, P2, R21, R14.reuse, 0x1 ;  /* 0x0000000e15377211 */ /* 0x080fe400078408ff */
[-C--:B------:R-:W-:Y:S02]  /*1120*/  LEA R33, P1, R25, R14.reuse, 0x1 ;  /* 0x0000000e19217211 */ /* 0x080fe400078208ff */
[----:B------:R-:W-:Y:S02]  /*1130*/  LEA R31, P0, R23, R14, 0x1 ;  /* 0x0000000e171f7211 */ /* 0x000fe400078008ff */
[----:B---3--:R-:W-:-:S02]  /*1140*/  LEA R26, P6, R16, R10, 0x1 ;  /* 0x0000000a101a7211 */ /* 0x008fc400078c08ff */
[-C--:B------:R-:W-:Y:S02]  /*1150*/  LEA.HI.X.SX32 R38, R38, R15.reuse, 0x1, P5 ;  /* 0x0000000f26267211 */ /* 0x080fe400028f0eff */
[-C--:B------:R-:W-:Y:S02]  /*1160*/  LEA.HI.X.SX32 R36, R17, R15.reuse, 0x1, P4 ;  /* 0x0000000f11247211 */ /* 0x080fe400020f0eff */
[-C--:B------:R-:W-:Y:S02]  /*1170*/  LEA.HI.X.SX32 R34, R19, R15.reuse, 0x1, P3 ;  /* 0x0000000f13227211 */ /* 0x080fe400018f0eff */
[----:B------:R-:W-:Y:S02]  /*1180*/  CS2R R18, SRZ ;  /* 0x0000000000127805 */ /* 0x000fe4000001ff00 */
[-C--:B------:R-:W-:Y:S01]  /*1190*/  LEA.HI.X.SX32 R21, R21, R15.reuse, 0x1, P2 ;  /* 0x0000000f15157211 */ /* 0x080fe200010f0eff */
[-C--:B-1----:R-:W-:Y:S01]  /*11a0*/  IMAD R43, R43, R20.reuse, RZ ;  /* 0x000000142b2b7224 */ /* 0x082fe200078e02ff */
[-C--:B------:R-:W-:Y:S01]  /*11b0*/  LEA.HI.X.SX32 R32, R25, R15.reuse, 0x1, P1 ;  /* 0x0000000f19207211 */ /* 0x080fe200008f0eff */
[----:B------:R-:W-:Y:S01]  /*11c0*/  IMAD R45, R45, R20, RZ ;  /* 0x000000142d2d7224 */ /* 0x000fe200078e02ff */
[----:B------:R-:W-:Y:S01]  /*11d0*/  LEA.HI.X.SX32 R30, R23, R15, 0x1, P0 ;  /* 0x0000000f171e7211 */ /* 0x000fe200000f0eff */
[----:B------:R-:W-:Y:S01]  /*11e0*/  IMAD.SHL.U32 R46, R20, 0x20, RZ ;  /* 0x00000020142e7824 */ /* 0x000fe200078e00ff */
[----:B------:R-:W-:-:S02]  /*11f0*/  LEA.HI.X.SX32 R29, R16, R11, 0x1, P6 ;  /* 0x0000000b101d7211 */ /* 0x000fc400030f0eff */
[----:B------:R-:W-:Y:S02]  /*1200*/  CS2R R16, SRZ ;  /* 0x0000000000107805 */ /* 0x000fe4000001ff00 */
[C---:B------:R-:W-:Y:S01]  /*1210*/  LOP3.LUT R11, R7.reuse, 0x1c, RZ, 0xfc, !PT ;  /* 0x0000001c070b7812 */ /* 0x040fe200078efcff */
[CC--:B------:R-:W-:Y:S01]  /*1220*/  IMAD R47, R7.reuse, R20.reuse, RZ ;  /* 0x00000014072f7224 */ /* 0x0c0fe200078e02ff */
[C---:B------:R-:W-:Y:S02]  /*1230*/  LOP3.LUT R27, R7.reuse, 0x18, RZ, 0xfc, !PT ;  /* 0x00000018071b7812 */ /* 0x040fe400078efcff */
[----:B------:R-:W-:Y:S01]  /*1240*/  LOP3.LUT R25, R7, 0x14, RZ, 0xfc, !PT ;  /* 0x0000001407197812 */ /* 0x000fe200078efcff */
[-C--:B------:R-:W-:Y:S01]  /*1250*/  IMAD R11, R11, R20.reuse, RZ ;  /* 0x000000140b0b7224 */ /* 0x080fe200078e02ff */
[----:B------:R-:W-:Y:S01]  /*1260*/  LOP3.LUT R23, R7, 0x10, RZ, 0xfc, !PT ;  /* 0x0000001007177812 */ /* 0x000fe200078efcff */
[-C--:B------:R-:W-:Y:S01]  /*1270*/  IMAD R24, R27, R20.reuse, RZ ;  /* 0x000000141b187224 */ /* 0x080fe200078e02ff */
[----:B------:R-:W-:Y:S01]  /*1280*/  LOP3.LUT R15, R7, 0x8, RZ, 0xfc, !PT ;  /* 0x00000008070f7812 */ /* 0x000fe200078efcff */
[-C--:B------:R-:W-:Y:S01]  /*1290*/  IMAD R25, R25, R20.reuse, RZ ;  /* 0x0000001419197224 */ /* 0x080fe200078e02ff */
[----:B------:R-:W-:Y:S01]  /*12a0*/  LOP3.LUT R10, R6, 0x7e, RZ, 0xc0, !PT ;  /* 0x0000007e060a7812 */ /* 0x000fe200078ec0ff */
[----:B------:R-:W-:-:S02]  /*12b0*/  IMAD R42, R23, R20, RZ ;  /* 0x00000014172a7224 */ /* 0x000fc400078e02ff */
[----:B------:R-:W-:Y:S01]  /*12c0*/  IMAD R44, R15, R20, RZ ;  /* 0x000000140f2c7224 */ /* 0x000fe200078e02ff */
[C---:B------:R-:W-:Y:S02]  /*12d0*/  LOP3.LUT R51, R10.reuse, 0x10, RZ, 0x3c, !PT ;  /* 0x000000100a337812 */ /* 0x040fe400078e3cff */
[C---:B------:R-:W-:Y:S02]  /*12e0*/  LOP3.LUT R52, R10.reuse, 0x20, RZ, 0x3c, !PT ;  /* 0x000000200a347812 */ /* 0x040fe400078e3cff */
[----:B0-----:R-:W-:-:S07]  /*12f0*/  LOP3.LUT R53, R10, 0x30, RZ, 0x3c, !PT ;  /* 0x000000300a357812 */ /* 0x001fce00078e3cff */
.L_x_1:
[C---:B------:R-:W-:Y:S01]  /*1300*/  ISETP.GE.AND P0, PT, R7.reuse, UR5, PT ;  /* 0x0000000507007c0c */ /* 0x040fe2000bf06270 */
[----:B------:R-:W-:Y:S01]  /*1310*/  IMAD.MOV.U32 R27, RZ, RZ, R29 ;  /* 0x000000ffff1b7224 */ /* 0x000fe200078e001d */
[----:B------:R-:W-:Y:S02]  /*1320*/  LOP3.LUT R20, R7, 0x8, RZ, 0xfc, !PT ;  /* 0x0000000807147812 */ /* 0x000fe400078efcff */
[----:B------:R-:W-:Y:S01]  /*1330*/  PRMT R22, RZ, 0x7610, R22 ;  /* 0x00007610ff167816 */ /* 0x000fe20000000016 */
[----:B------:R-:W-:Y:S01]  /*1340*/  IMAD.WIDE R14, R47, 0x2, R26 ;  /* 0x000000022f0e7825 */ /* 0x000fe200078e021a */
[----:B------:R-:W-:Y:S02]  /*1350*/  ISETP.GE.AND P1, PT, R20, UR5, PT ;  /* 0x0000000514007c0c */ /* 0x000fe4000bf26270 */
[----:B------:R-:W-:Y:S02]  /*1360*/  LOP3.LUT R20, R7, 0x10, RZ, 0xfc, !PT ;  /* 0x0000001007147812 */ /* 0x000fe400078efcff */
[----:B------:R-:W-:-:S03]  /*1370*/  PRMT R54, RZ, 0x7610, R54 ;  /* 0x00007610ff367816 */ /* 0x000fc60000000036 */
[----:B------:R0:W2:Y:S01]  /*1380*/  @!P0 LDG.E.U16 R22, desc[UR6][R14.64] ;  /* 0x000000060e168981 */ /* 0x0000a2000c1e1500 */
[----:B------:R-:W-:Y:S02]  /*1390*/  ISETP.GE.AND P0, PT, R20, UR5, PT ;  /* 0x0000000514007c0c */ /* 0x000fe4000bf06270 */
[----:B------:R-:W-:Y:S01]  /*13a0*/  LOP3.LUT R20, R7, 0x18, RZ, 0xfc, !PT ;  /* 0x0000001807147812 */ /* 0x000fe200078efcff */
[----:B0-----:R-:W-:Y:S01]  /*13b0*/  IMAD.WIDE R14, R44, 0x2, R26 ;  /* 0x000000022c0e7825 */ /* 0x001fe200078e021a */
[----:B------:R-:W-:-:S04]  /*13c0*/  PRMT R58, RZ, 0x7610, R58 ;  /* 0x00007610ff3a7816 */ /* 0x000fc8000000003a */
[----:B------:R0:W3:Y:S01]  /*13d0*/  @!P1 LDG.E.U16 R54, desc[UR6][R14.64] ;  /* 0x000000060e369981 */ /* 0x0000e2000c1e1500 */
[----:B------:R-:W-:Y:S02]  /*13e0*/  ISETP.GE.AND P1, PT, R20, UR5, PT ;  /* 0x0000000514007c0c */ /* 0x000fe4000bf26270 */
[----:B------:R-:W-:Y:S02]  /*13f0*/  LOP3.LUT R20, R7, 0x4, RZ, 0xfc, !PT ;  /* 0x0000000407147812 */ /* 0x000fe400078efcff */
[----:B------:R-:W-:Y:S01]  /*1400*/  PRMT R57, RZ, 0x7610, R57 ;  /* 0x00007610ff397816 */ /* 0x000fe20000000039 */
[----:B0-----:R-:W-:-:S05]  /*1410*/  IMAD.WIDE R14, R42, 0x2, R26 ;  /* 0x000000022a0e7825 */ /* 0x001fca00078e021a */
[----:B------:R0:W4:Y:S01]  /*1420*/  @!P0 LDG.E.U16 R58, desc[UR6][R14.64] ;  /* 0x000000060e3a8981 */ /* 0x000122000c1e1500 */
[----:B------:R-:W-:Y:S02]  /*1430*/  ISETP.GE.AND P0, PT, R20, UR5, PT ;  /* 0x0000000514007c0c */ /* 0x000fe4000bf06270 */
[----:B------:R-:W-:Y:S01]  /*1440*/  LOP3.LUT R20, R7, 0xc, RZ, 0xfc, !PT ;  /* 0x0000000c07147812 */ /* 0x000fe200078efcff */
[----:B0-----:R-:W-:Y:S01]  /*1450*/  IMAD.WIDE R14, R24, 0x2, R26 ;  /* 0x00000002180e7825 */ /* 0x001fe200078e021a */
[----:B------:R-:W-:-:S04]  /*1460*/  PRMT R56, RZ, 0x7610, R56 ;  /* 0x00007610ff387816 */ /* 0x000fc80000000038 */
[----:B------:R0:W5:Y:S01]  /*1470*/  @!P1 LDG.E.U16 R57, desc[UR6][R14.64] ;  /* 0x000000060e399981 */ /* 0x000162000c1e1500 */
[----:B------:R-:W-:Y:S02]  /*1480*/  ISETP.GE.AND P1, PT, R20, UR5, PT ;  /* 0x0000000514007c0c */ /* 0x000fe4000bf26270 */
[----:B------:R-:W-:Y:S02]  /*1490*/  PRMT R23, RZ, 0x7610, R23 ;  /* 0x00007610ff177816 */ /* 0x000fe40000000017 */
[----:B------:R-:W-:Y:S01]  /*14a0*/  LOP3.LUT R20, R7, 0x14, RZ, 0xfc, !PT ;  /* 0x0000001407147812 */ /* 0x000fe200078efcff */
[----:B0-----:R-:W-:-:S05]  /*14b0*/  IMAD.WIDE R14, R45, 0x2, R26 ;  /* 0x000000022d0e7825 */ /* 0x001fca00078e021a */
[----:B------:R0:W5:Y:S01]  /*14c0*/  @!P0 LDG.E.U16 R56, desc[UR6][R14.64] ;  /* 0x000000060e388981 */ /* 0x000162000c1e1500 */
[----:B------:R-:W-:Y:S01]  /*14d0*/  ISETP.GE.AND P0, PT, R20, UR5, PT ;  /* 0x0000000514007c0c */ /* 0x000fe2000bf06270 */
[----:B0-----:R-:W-:-:S05]  /*14e0*/  IMAD.WIDE R14, R43, 0x2, R26 ;  /* 0x000000022b0e7825 */ /* 0x001fca00078e021a */
[----:B------:R0:W5:Y:S01]  /*14f0*/  @!P1 LDG.E.U16 R23, desc[UR6][R14.64] ;  /* 0x000000060e179981 */ /* 0x000162000c1e1500 */
[----:B------:R-:W-:Y:S02]  /*1500*/  PRMT R20, RZ, 0x7610, R20 ;  /* 0x00007610ff147816 */ /* 0x000fe40000000014 */
[----:B------:R-:W-:Y:S01]  /*1510*/  LOP3.LUT R28, R7, 0x1c, RZ, 0xfc, !PT ;  /* 0x0000001c071c7812 */ /* 0x000fe200078efcff */
[----:B0-----:R-:W-:-:S05]  /*1520*/  IMAD.WIDE R14, R25, 0x2, R26 ;  /* 0x00000002190e7825 */ /* 0x001fca00078e021a */
[----:B------:R0:W5:Y:S01]  /*1530*/  @!P0 LDG.E.U16 R20, desc[UR6][R14.64] ;  /* 0x000000060e148981 */ /* 0x000162000c1e1500 */
[----:B------:R-:W-:Y:S02]  /*1540*/  ISETP.GE.AND P0, PT, R28, UR5, PT ;  /* 0x000000051c007c0c */ /* 0x000fe4000bf06270 */
[----:B------:R-:W-:-:S04]  /*1550*/  LOP3.LUT R28, R9, 0x1f, RZ, 0xc0, !PT ;  /* 0x0000001f091c7812 */ /* 0x000fc800078ec0ff */
[----:B------:R-:W-:Y:S01]  /*1560*/  ISETP.GE.AND P1, PT, R28, UR5, PT ;  /* 0x000000051c007c0c */ /* 0x000fe2000bf26270 */
[----:B------:R-:W-:Y:S01]  /*1570*/  IMAD.WIDE R28, R11, 0x2, R26 ;  /* 0x000000020b1c7825 */ /* 0x000fe200078e021a */
[----:B0-----:R-:W-:-:S06]  /*1580*/  PRMT R15, RZ, 0x7610, R15 ;  /* 0x00007610ff0f7816 */ /* 0x001fcc000000000f */
[----:B------:R0:W5:Y:S01]  /*1590*/  @!P0 LDG.E.U16 R15, desc[UR6][R28.64] ;  /* 0x000000061c0f8981 */ /* 0x000162000c1e1500 */
[----:B------:R-:W-:Y:S01]  /*15a0*/  PRMT R14, RZ, 0x7610, R14 ;  /* 0x00007610ff0e7816 */ /* 0x000fe2000000000e */
[----:B------:R-:W-:Y:S01]  /*15b0*/  BAR.SYNC.DEFER_BLOCKING 0x0 ;  /* 0x0000000000007b1d */ /* 0x000fe20000010000 */
[----:B0-----:R-:W-:Y:S02]  /*15c0*/  IMAD.MOV.U32 R28, RZ, RZ, R31 ;  /* 0x000000ffff1c7224 */ /* 0x001fe400078e001f */
[----:B------:R-:W-:Y:S02]  /*15d0*/  IMAD.MOV.U32 R29, RZ, RZ, R30 ;  /* 0x000000ffff1d7224 */ /* 0x000fe400078e001e */
[----:B------:R-:W-:Y:S01]  /*15e0*/  IMAD.WIDE R30, R48, 0x2, R28 ;  /* 0x00000002301e7825 */ /* 0x000fe200078e021c */
[----:B------:R-:W-:-:S04]  /*15f0*/  LOP3.LUT R35, R35, R34, RZ, 0x3c, !PT ;  /* 0x0000002223237212 */ /* 0x000fc800078e3cff */
[----:B------:R0:W5:Y:S02]  /*1600*/  @!P1 LDG.E.U16 R14, desc[UR6][R30.64] ;  /* 0x000000061e0e9981 */ /* 0x000164000c1e1500 */
[----:B0-----:R-:W-:Y:S02]  /*1610*/  IMAD.MOV.U32 R30, RZ, RZ, R33 ;  /* 0x000000ffff1e7224 */ /* 0x001fe400078e0021 */
[----:B------:R-:W-:Y:S02]  /*1620*/  IMAD.MOV.U32 R31, RZ, RZ, R32 ;  /* 0x000000ffff1f7224 */ /* 0x000fe400078e0020 */
[----:B------:R-:W-:Y:S01]  /*1630*/  IMAD.WIDE R32, R48, 0x2, R30 ;  /* 0x0000000230207825 */ /* 0x000fe200078e021e */
[----:B------:R-:W-:Y:S02]  /*1640*/  LOP3.LUT R34, R35, R34, RZ, 0x3c, !PT ;  /* 0x0000002223227212 */ /* 0x000fe400078e3cff */
[----:B------:R-:W-:Y:S02]  /*1650*/  LOP3.LUT R37, R37, R36, RZ, 0x3c, !PT ;  /* 0x0000002425257212 */ /* 0x000fe400078e3cff */
[----:B------:R-:W-:-:S02]  /*1660*/  LOP3.LUT R35, R35, R34, RZ, 0x3c, !PT ;  /* 0x0000002223237212 */ /* 0x000fc400078e3cff */
[----:B------:R-:W-:Y:S02]  /*1670*/  LOP3.LUT R36, R37, R36, RZ, 0x3c, !PT ;  /* 0x0000002425247212 */ /* 0x000fe400078e3cff */
[----:B------:R-:W-:Y:S02]  /*1680*/  LOP3.LUT R39, R39, R38, RZ, 0x3c, !PT ;  /* 0x0000002627277212 */ /* 0x000fe400078e3cff */
[----:B------:R-:W-:Y:S02]  /*1690*/  LOP3.LUT R37, R37, R36, RZ, 0x3c, !PT ;  /* 0x0000002425257212 */ /* 0x000fe400078e3cff */
[----:B------:R-:W-:Y:S02]  /*16a0*/  LOP3.LUT R38, R39, R38, RZ, 0x3c, !PT ;  /* 0x0000002627267212 */ /* 0x000fe400078e3cff */
[----:B------:R-:W-:Y:S02]  /*16b0*/  LOP3.LUT R41, R41, R40, RZ, 0x3c, !PT ;  /* 0x0000002829297212 */ /* 0x000fe400078e3cff */
[----:B------:R-:W-:-:S02]  /*16c0*/  LOP3.LUT R39, R39, R38, RZ, 0x3c, !PT ;  /* 0x0000002627277212 */ /* 0x000fc400078e3cff */
[----:B------:R-:W-:-:S04]  /*16d0*/  LOP3.LUT R40, R41, R40, RZ, 0x3c, !PT ;  /* 0x0000002829287212 */ /* 0x000fc800078e3cff */
[----:B------:R-:W-:Y:S02]  /*16e0*/  LOP3.LUT R41, R41, R40, RZ, 0x3c, !PT ;  /* 0x0000002829297212 */ /* 0x000fe400078e3cff */
[----:B------:R-:W-:Y:S01]  /*16f0*/  PRMT R60, RZ, 0x7610, R60 ;  /* 0x00007610ff3c7816 */ /* 0x000fe2000000003c */
[----:B--2---:R0:W-:Y:S02]  /*1700*/  STS.U16 [R10+UR4], R22 ;  /* 0x000000160a007988 */ /* 0x0041e40008000404 */
[----:B0-----:R-:W-:-:S06]  /*1710*/  PRMT R22, RZ, 0x7610, R22 ;  /* 0x00007610ff167816 */ /* 0x001fcc0000000016 */
[----:B------:R0:W2:Y:S04]  /*1720*/  @!P1 LDG.E.U16 R22, desc[UR6][R32.64] ;  /* 0x0000000620169981 */ /* 0x0000a8000c1e1500 */
[----:B---3--:R1:W-:Y:S01]  /*1730*/  STS.U16 [R10+UR4+0x100], R54 ;  /* 0x000100360a007988 */ /* 0x0083e20008000404 */
[----:B0-----:R-:W-:Y:S02]  /*1740*/  IMAD.MOV.U32 R32, RZ, RZ, R55 ;  /* 0x000000ffff207224 */ /* 0x001fe400078e0037 */
[--C-:B------:R-:W-:Y:S01]  /*1750*/  IMAD.MOV.U32 R33, RZ, RZ, R21.reuse ;  /* 0x000000ffff217224 */ /* 0x100fe200078e0015 */
[----:B------:R-:W-:Y:S01]  /*1760*/  PRMT R21, RZ, 0x7610, R21 ;  /* 0x00007610ff157816 */ /* 0x000fe20000000015 */
[C---:B-1----:R-:W-:Y:S01]  /*1770*/  IMAD.WIDE R54, R48.reuse, 0x2, R32 ;  /* 0x0000000230367825 */ /* 0x042fe200078e0220 */
[----:B----4-:R0:W-:Y:S04]  /*1780*/  STS.U16 [R10+UR4+0x200], R58 ;  /* 0x0002003a0a007988 */ /* 0x0101e80008000404 */
[----:B------:R1:W3:Y:S01]  /*1790*/  @!P1 LDG.E.U16 R21, desc[UR6][R54.64] ;  /* 0x0000000636159981 */ /* 0x0002e2000c1e1500 */
[----:B0-----:R-:W-:Y:S01]  /*17a0*/  IMAD.WIDE R58, R48, 0x2, R34 ;  /* 0x00000002303a7825 */ /* 0x001fe200078e0222 */
[----:B-1----:R-:W-:-:S02]  /*17b0*/  PRMT R54, RZ, 0x7610, R54 ;  /* 0x00007610ff367816 */ /* 0x002fc40000000036 */
[----:B------:R-:W-:-:S04]  /*17c0*/  PRMT R55, RZ, 0x7610, R55 ;  /* 0x00007610ff377816 */ /* 0x000fc80000000037 */
[----:B------:R0:W4:Y:S04]  /*17d0*/  @!P1 LDG.E.U16 R54, desc[UR6][R58.64] ;  /* 0x000000063a369981 */ /* 0x000128000c1e1500 */
[----:B-----5:R-:W-:Y:S01]  /*17e0*/  STS.U16 [R10+UR4+0x300], R57 ;  /* 0x000300390a007988 */ /* 0x020fe20008000404 */
[----:B0-----:R-:W-:-:S03]  /*17f0*/  IMAD.WIDE R58, R48, 0x2, R36 ;  /* 0x00000002303a7825 */ /* 0x001fc600078e0224 */
[----:B------:R0:W-:Y:S04]  /*1800*/  STS.U16 [R51+UR4+0x80], R56 ;  /* 0x0000803833007988 */ /* 0x0001e80008000404 */
[----:B------:R1:W5:Y:S01]  /*1810*/  @!P1 LDG.E.U16 R55, desc[UR6][R58.64] ;  /* 0x000000063a379981 */ /* 0x000362000c1e1500 */
[C---:B0-----:R-:W-:Y:S01]  /*1820*/  IMAD.WIDE R56, R48.reuse, 0x2, R38 ;  /* 0x0000000230387825 */ /* 0x041fe200078e0226 */
[----:B-1----:R-:W-:Y:S02]  /*1830*/  PRMT R58, RZ, 0x7610, R58 ;  /* 0x00007610ff3a7816 */ /* 0x002fe4000000003a */
[----:B------:R0:W-:Y:S04]  /*1840*/  STS.U16 [R51+UR4+0x180], R23 ;  /* 0x0001801733007988 */ /* 0x0001e80008000404 */
[----:B------:R1:W3:Y:S01]  /*1850*/  @!P1 LDG.E.U16 R58, desc[UR6][R56.64] ;  /* 0x00000006383a9981 */ /* 0x0002e2000c1e1500 */
[----:B0-----:R-:W-:Y:S01]  /*1860*/  PRMT R23, RZ, 0x7610, R23 ;  /* 0x00007610ff177816 */ /* 0x001fe20000000017 */
[----:B-1----:R-:W-:-:S05]  /*1870*/  IMAD.WIDE R56, R48, 0x2, R40 ;  /* 0x0000000230387825 */ /* 0x002fca00078e0228 */
[----:B------:R0:W4:Y:S04]  /*1880*/  @!P1 LDG.E.U16 R23, desc[UR6][R56.64] ;  /* 0x0000000638179981 */ /* 0x000128000c1e1500 */
[----:B------:R-:W-:Y:S01]  /*1890*/  STS.U16 [R51+UR4+0x280], R20 ;  /* 0x0002801433007988 */ /* 0x000fe20008000404 */
[----:B0-----:R-:W-:Y:S02]  /*18a0*/  IMAD.MOV.U32 R56, RZ, RZ, R13 ;  /* 0x000000ffff387224 */ /* 0x001fe400078e000d */
[----:B------:R-:W-:Y:S02]  /*18b0*/  IMAD.MOV.U32 R57, RZ, RZ, R12 ;  /* 0x000000ffff397224 */ /* 0x000fe400078e000c */
[----:B------:R-:W-:-:S05]  /*18c0*/  IMAD.WIDE R12, R48, 0x2, R56 ;  /* 0x00000002300c7825 */ /* 0x000fca00078e0238 */
[----:B------:R-:W4:Y:S01]  /*18d0*/  @!P1 LDG.E.U16 R60, desc[UR6][R12.64] ;  /* 0x000000060c3c9981 */ /* 0x000f22000c1e1500 */
[----:B------:R-:W-:Y:S01]  /*18e0*/  VIADD R50, R50, 0xffffffff ;  /* 0xffffffff32327836 */ /* 0x000fe20000000000 */
[----:B------:R-:W-:Y:S01]  /*18f0*/  UIADD3 UR5, UPT, UPT, UR5, -0x20, URZ ;  /* 0xffffffe005057890 */ /* 0x000fe2000fffe0ff */
[C---:B------:R-:W-:Y:S01]  /*1900*/  IMAD.WIDE R56, R49.reuse, 0x2, R56 ;  /* 0x0000000231387825 */ /* 0x040fe200078e0238 */
[----:B------:R-:W-:Y:S02]  /*1910*/  STS.U16 [R51+UR4+0x380], R15 ;  /* 0x0003800f33007988 */ /* 0x000fe40008000404 */
[----:B------:R-:W-:Y:S01]  /*1920*/  ISETP.NE.U32.AND P0, PT, R50, RZ, PT ;  /* 0x000000ff3200720c */ /* 0x000fe20003f05070 */
[----:B------:R-:W-:-:S04]  /*1930*/  IMAD.WIDE R32, R49, 0x2, R32 ;  /* 0x0000000231207825 */ /* 0x000fc800078e0220 */
[C---:B------:R-:W-:Y:S01]  /*1940*/  IMAD.WIDE R30, R49.reuse, 0x2, R30 ;  /* 0x00000002311e7825 */ /* 0x040fe200078e021e */
[----:B------:R-:W-:Y:S03]  /*1950*/  STS.U16 [R10+UR4+0x400], R14 ;  /* 0x0004000e0a007988 */ /* 0x000fe60008000404 */
[----:B------:R-:W-:-:S04]  /*1960*/  IMAD.WIDE R28, R49, 0x2, R28 ;  /* 0x00000002311c7825 */ /* 0x000fc800078e021c */
[----:B------:R-:W-:Y:S01]  /*1970*/  IMAD.WIDE R26, R46, 0x2, R26 ;  /* 0x000000022e1a7825 */ /* 0x000fe200078e021a */
[----:B-----5:R-:W-:Y:S04]  /*1980*/  STS.U16 [R10+UR4+0x600], R55 ;  /* 0x000600370a007988 */ /* 0x020fe80008000404 */
[----:B--2---:R-:W-:Y:S04]  /*1990*/  STS.U16 [R51+UR4+0x480], R22 ;  /* 0x0004801633007988 */ /* 0x004fe80008000404 */
[----:B---3--:R0:W-:Y:S04]  /*19a0*/  STS.U16 [R51+UR4+0x680], R58 ;  /* 0x0006803a33007988 */ /* 0x0081e80008000404 */
[----:B------:R-:W-:Y:S01]  /*19b0*/  STS.U16 [R52+UR4+0x500], R21 ;  /* 0x0005001534007988 */ /* 0x000fe20008000404 */
[----:B0-----:R-:W-:-:S04]  /*19c0*/  IMAD.WIDE R58, R49, 0x2, R38 ;  /* 0x00000002313a7825 */ /* 0x001fc800078e0226 */
[----:B------:R-:W-:Y:S01]  /*19d0*/  IMAD.MOV.U32 R39, RZ, RZ, R58 ;  /* 0x000000ffff277224 */ /* 0x000fe200078e003a */
[----:B----4-:R-:W-:Y:S01]  /*19e0*/  STS.U16 [R52+UR4+0x700], R23 ;  /* 0x0007001734007988 */ /* 0x010fe20008000404 */
[----:B------:R-:W-:-:S03]  /*19f0*/  IMAD.MOV.U32 R38, RZ, RZ, R59 ;  /* 0x000000ffff267224 */ /* 0x000fc600078e003b */
[----:B------:R0:W-:Y:S02]  /*1a00*/  STS.U16 [R53+UR4+0x580], R54 ;  /* 0x0005803635007988 */ /* 0x0001e40008000404 */
[----:B0-----:R-:W-:-:S04]  /*1a10*/  IMAD.WIDE R54, R49, 0x2, R40 ;  /* 0x0000000231367825 */ /* 0x001fc800078e0228 */
[----:B------:R-:W-:Y:S02]  /*1a20*/  IMAD.MOV.U32 R41, RZ, RZ, R54 ;  /* 0x000000ffff297224 */ /* 0x000fe400078e0036 */
[----:B------:R-:W-:Y:S01]  /*1a30*/  IMAD.MOV.U32 R40, RZ, RZ, R55 ;  /* 0x000000ffff287224 */ /* 0x000fe200078e0037 */
[----:B------:R-:W-:Y:S01]  /*1a40*/  STS.U16 [R53+UR4+0x780], R60 ;  /* 0x0007803c35007988 */ /* 0x000fe20008000404 */
[----:B------:R-:W-:Y:S01]  /*1a50*/  IMAD.WIDE R54, R49, 0x2, R34 ;  /* 0x0000000231367825 */ /* 0x000fe200078e0222 */
[----:B------:R-:W-:Y:S03]  /*1a60*/  BAR.SYNC.DEFER_BLOCKING 0x0 ;  /* 0x0000000000007b1d */ /* 0x000fe60000010000 */
[----:B------:R-:W-:Y:S02]  /*1a70*/  IMAD.MOV.U32 R34, RZ, RZ, R55 ;  /* 0x000000ffff227224 */ /* 0x000fe400078e0037 */
[----:B------:R-:W-:-:S02]  /*1a80*/  IMAD.MOV.U32 R55, RZ, RZ, R32 ;  /* 0x000000ffff377224 */ /* 0x000fc400078e0020 */
[----:B------:R-:W-:Y:S02]  /*1a90*/  IMAD.MOV.U32 R32, RZ, RZ, R31 ;  /* 0x000000ffff207224 */ /* 0x000fe400078e001f */
[----:B------:R-:W-:Y:S02]  /*1aa0*/  IMAD.MOV.U32 R35, RZ, RZ, R54 ;  /* 0x000000ffff237224 */ /* 0x000fe400078e0036 */
[----:B------:R-:W-:Y:S01]  /*1ab0*/  IMAD.MOV.U32 R31, RZ, RZ, R28 ;  /* 0x000000ffff1f7224 */ /* 0x000fe200078e001c */
[----:B------:R-:W-:Y:S04]  /*1ac0*/  LDSM.16.MT88.4 R20, [R0] ;  /* 0x000000000014783b */ /* 0x000fe80000004200 */
[----:B------:R-:W0:Y:S02]  /*1ad0*/  LDSM.16.M88.4 R12, [R2+0x400] ;  /* 0x00040000020c783b */ /* 0x000e240000000200 */
[----:B0-----:R-:W-:Y:S02]  /*1ae0*/  HMMA.16816.F32 R16, R20, R12, R16 ;  /* 0x0000000c1410723c */ /* 0x001fe40000001810 */
[----:B------:R-:W0:Y:S01]  /*1af0*/  LDSM.16.MT88.4 R20, [R0+0x200] ;  /* 0x000200000014783b */ /* 0x000e220000004200 */
[----:B------:R-:W-:-:S02]  /*1b00*/  IMAD.MOV.U32 R13, RZ, RZ, R56 ;  /* 0x000000ffff0d7224 */ /* 0x000fc400078e0038 */
[----:B------:R-:W-:Y:S02]  /*1b10*/  IMAD.MOV.U32 R12, RZ, RZ, R57 ;  /* 0x000000ffff0c7224 */ /* 0x000fe400078e0039 */
[----:B------:R-:W-:-:S04]  /*1b20*/  IMAD.WIDE R56, R49, 0x2, R36 ;  /* 0x0000000231387825 */ /* 0x000fc800078e0224 */
[----:B------:R-:W-:Y:S02]  /*1b30*/  IMAD.MOV.U32 R37, RZ, RZ, R56 ;  /* 0x000000ffff257224 */ /* 0x000fe400078e0038 */
[----:B------:R-:W-:-:S07]  /*1b40*/  IMAD.MOV.U32 R36, RZ, RZ, R57 ;  /* 0x000000ffff247224 */ /* 0x000fce00078e0039 */
[----:B0-----:R-:W-:Y:S01]  /*1b50*/  HMMA.16816.F32 R16, R20, R14, R16 ;  /* 0x0000000e1410723c */ /* 0x001fe20000001810 */
[----:B------:R-:W-:Y:S02]  /*1b60*/  IMAD.MOV.U32 R21, RZ, RZ, R33 ;  /* 0x000000ffff157224 */ /* 0x000fe400078e0021 */
[----:B------:R-:W-:Y:S02]  /*1b70*/  IMAD.MOV.U32 R33, RZ, RZ, R30 ;  /* 0x000000ffff217224 */ /* 0x000fe400078e001e */
[----:B------:R-:W-:Y:S02]  /*1b80*/  IMAD.MOV.U32 R30, RZ, RZ, R29 ;  /* 0x000000ffff1e7224 */ /* 0x000fe400078e001d */
[----:B------:R-:W-:Y:S01]  /*1b90*/  IMAD.MOV.U32 R29, RZ, RZ, R27 ;  /* 0x000000ffff1d7224 */ /* 0x000fe200078e001b */
[----:B------:R-:W-:-:S12]  /*1ba0*/  @P0 BRA `(.L_x_1) ;  /* 0xfffffff400d40947 */ /* 0x000fd8000383ffff */
[----:B------:R-:W-:Y:S02]  /*1bb0*/  F2FP.F16.F32.PACK_AB R18, R19, R18 ;  /* 0x000000121312723e */ /* 0x000fe400000000ff */
[----:B------:R-:W-:-:S07]  /*1bc0*/  F2FP.F16.F32.PACK_AB R16, R17, R16 ;  /* 0x000000101110723e */ /* 0x000fce00000000ff */
.L_x_0:
[----:B------:R-:W0:Y:S01]  /*1bd0*/  S2R R2, SR_TID.X ;  /* 0x0000000000027919 */ /* 0x000e220000002100 */
[----:B------:R-:W-:Y:S01]  /*1be0*/  SHF.R.S32.HI R0, RZ, 0x3, R9 ;  /* 0x00000003ff007819 */ /* 0x000fe20000011409 */
[----:B------:R-:W1:Y:S01]  /*1bf0*/  LDCU.128 UR8, c[0x0][0x390] ;  /* 0x00007200ff0877ac */ /* 0x000e620008000c00 */
[----:B------:R-:W-:Y:S02]  /*1c00*/  LOP3.LUT R6, R6, 0x3c, RZ, 0xc0, !PT ;  /* 0x0000003c06067812 */ /* 0x000fe400078ec0ff */
[----:B------:R-:W-:Y:S01]  /*1c10*/  SGXT R0, R0, 0x1 ;  /* 0x000000010000781a */ /* 0x000fe20000000200 */
[----:B------:R-:W2:Y:S01]  /*1c20*/  LDCU UR5, c[0x0][0x3b4] ;  /* 0x00007680ff0577ac */ /* 0x000ea20008000800 */
[----:B------:R-:W-:Y:S02]  /*1c30*/  LOP3.LUT R6, R6, 0x40, R5, 0xf8, !PT ;  /* 0x0000004006067812 */ /* 0x000fe400078ef805 */
[----:B------:R-:W-:Y:S02]  /*1c40*/  LOP3.LUT R5, R0, 0xc0, RZ, 0xc0, !PT ;  /* 0x000000c000057812 */ /* 0x000fe400078ec0ff */
[----:B------:R-:W-:-:S02]  /*1c50*/  PRMT R10, R16, 0x7632, R10 ;  /* 0x00007632100a7816 */ /* 0x000fc4000000000a */
[----:B------:R-:W-:Y:S01]  /*1c60*/  LOP3.LUT R5, R5, 0x38, R4, 0xf8, !PT ;  /* 0x0000003805057812 */ /* 0x000fe200078ef804 */
[----:B------:R-:W-:Y:S01]  /*1c70*/  BAR.SYNC.DEFER_BLOCKING 0x0 ;  /* 0x0000000000007b1d */ /* 0x000fe20000010000 */
[C---:B-1----:R-:W-:Y:S01]  /*1c80*/  ISETP.GE.AND P0, PT, R8.reuse, UR10, PT ;  /* 0x0000000a08007c0c */ /* 0x042fe2000bf06270 */
[----:B--2---:R-:W-:-:S05]  /*1c90*/  IMAD R8, R8, UR5, RZ ;  /* 0x0000000508087c24 */ /* 0x004fca000f8e02ff */
[----:B------:R-:W-:Y:S02]  /*1ca0*/  LEA R12, P1, R8, UR8, 0x1 ;  /* 0x00000008080c7c11 */ /* 0x000fe4000f8208ff */
[----:B0-----:R-:W-:Y:S02]  /*1cb0*/  LOP3.LUT R11, R2, 0x20, RZ, 0xc0, !PT ;  /* 0x00000020020b7812 */ /* 0x001fe400078ec0ff */
[--C-:B------:R-:W-:Y:S02]  /*1cc0*/  SHF.R.S32.HI R2, RZ, 0x4, R9.reuse ;  /* 0x00000004ff027819 */ /* 0x100fe40000011409 */
[C---:B------:R-:W-:Y:S01]  /*1cd0*/  LEA.HI R6, R11.reuse, R6, RZ, 0x1c ;  /* 0x000000060b067211 */ /* 0x040fe200078fe0ff */
[----:B------:R-:W-:Y:S01]  /*1ce0*/  IMAD.SHL.U32 R0, R11, 0x2, RZ ;  /* 0x000000020b007824 */ /* 0x000fe200078e00ff */
[----:B------:R-:W-:Y:S02]  /*1cf0*/  PRMT R9, R18, 0x7632, R9 ;  /* 0x0000763212097816 */ /* 0x000fe40000000009 */
[----:B------:R-:W-:Y:S01]  /*1d00*/  LOP3.LUT R4, R6, 0x40, RZ, 0x3c, !PT ;  /* 0x0000004006047812 */ /* 0x000fe200078e3cff */
[----:B------:R0:W-:Y:S01]  /*1d10*/  STS.U16 [R6+UR4], R16 ;  /* 0x0000001006007988 */ /* 0x0001e20008000404 */
[----:B------:R-:W-:-:S02]  /*1d20*/  LOP3.LUT R11, R5, R0, RZ, 0x3c, !PT ;  /* 0x00000000050b7212 */ /* 0x000fc400078e3cff */
[C---:B------:R-:W-:Y:S02]  /*1d30*/  LOP3.LUT R0, R6.reuse, 0x4, RZ, 0x3c, !PT ;  /* 0x0000000406007812 */ /* 0x040fe400078e3cff */
[----:B------:R-:W-:Y:S02]  /*1d40*/  LOP3.LUT R5, R6, 0x44, RZ, 0x3c, !PT ;  /* 0x0000004406057812 */ /* 0x000fe400078e3cff */
[----:B------:R-:W-:Y:S01]  /*1d50*/  SGXT R2, R2, 0x1 ;  /* 0x000000010202781a */ /* 0x000fe20000000200 */
[----:B------:R1:W-:Y:S01]  /*1d60*/  STS.U16 [R0+UR4+0x100], R10 ;  /* 0x0001000a00007988 */ /* 0x0003e20008000404 */
[----:B------:R-:W-:Y:S02]  /*1d70*/  LEA.HI.X.SX32 R14, R8, UR9, 0x1, P1 ;  /* 0x00000009080e7c11 */ /* 0x000fe400088f0eff */
[----:B------:R-:W-:Y:S01]  /*1d80*/  LOP3.LUT R11, R11, 0x104, R2, 0xf8, !PT ;  /* 0x000001040b0b7812 */ /* 0x000fe200078ef802 */
[----:B------:R2:W-:Y:S01]  /*1d90*/  STS.U16 [R4+UR4+0x80], R18 ;  /* 0x0000801204007988 */ /* 0x0005e20008000404 */
[----:B------:R-:W-:-:S02]  /*1da0*/  LOP3.LUT R2, R3, R7, RZ, 0xfc, !PT ;  /* 0x0000000703027212 */ /* 0x000fc400078efcff */
[----:B0-----:R-:W-:Y:S01]  /*1db0*/  LOP3.LUT R6, R11, 0x4, RZ, 0x3c, !PT ;  /* 0x000000040b067812 */ /* 0x001fe200078e3cff */
[----:B------:R0:W-:Y:S01]  /*1dc0*/  STS.U16 [R5+UR4+0x180], R9 ;  /* 0x0001800905007988 */ /* 0x0001e20008000404 */
[----:B------:R-:W-:Y:S01]  /*1dd0*/  BAR.SYNC.DEFER_BLOCKING 0x0 ;  /* 0x0000000000007b1d */ /* 0x000fe20000010000 */
[C-C-:B-1----:R-:W-:Y:S02]  /*1de0*/  LOP3.LUT R0, R3.reuse, 0xc, R7.reuse, 0xfe, !PT ;  /* 0x0000000c03007812 */ /* 0x142fe400078efe07 */
[C-C-:B--2---:R-:W-:Y:S02]  /*1df0*/  LOP3.LUT R4, R3.reuse, 0x8, R7.reuse, 0xfe, !PT ;  /* 0x0000000803047812 */ /* 0x144fe400078efe07 */
[----:B------:R-:W-:Y:S02]  /*1e00*/  LOP3.LUT R3, R3, 0x4, R7, 0xfe, !PT ;  /* 0x0000000403037812 */ /* 0x000fe400078efe07 */
[----:B------:R-:W-:Y:S02]  /*1e10*/  ISETP.LT.AND P3, PT, R2, UR11, !P0 ;  /* 0x0000000b02007c0c */ /* 0x000fe4000c761270 */
[----:B------:R-:W-:-:S02]  /*1e20*/  ISETP.LT.AND P2, PT, R3, UR11, !P0 ;  /* 0x0000000b03007c0c */ /* 0x000fc4000c741270 */
[----:B------:R-:W-:Y:S02]  /*1e30*/  ISETP.LT.AND P1, PT, R4, UR11, !P0 ;  /* 0x0000000b04007c0c */ /* 0x000fe4000c721270 */
[----:B------:R-:W-:Y:S01]  /*1e40*/  ISETP.LT.AND P0, PT, R0, UR11, !P0 ;  /* 0x0000000b00007c0c */ /* 0x000fe2000c701270 */
[----:B------:R-:W1:Y:S04]  /*1e50*/  LDS R11, [R11+UR4] ;  /* 0x000000040b0b7984 */ /* 0x000e680008000800 */
[----:B------:R2:W3:Y:S01]  /*1e60*/  LDS R13, [R6+UR4] ;  /* 0x00000004060d7984 */ /* 0x0004e20008000800 */
[----:B------:R-:W0:Y:S02]  /*1e70*/  LDCU UR4, c[0x0][0x3b8] ;  /* 0x00007700ff0477ac */ /* 0x000e240008000800 */
[----:B0-----:R-:W-:-:S02]  /*1e80*/  IMAD R5, R2, UR4, RZ ;  /* 0x0000000402057c24 */ /* 0x001fc4000f8e02ff */
[----:B------:R-:W-:Y:S02]  /*1e90*/  IMAD R7, R3, UR4, RZ ;  /* 0x0000000403077c24 */ /* 0x000fe4000f8e02ff */
[----:B------:R-:W-:Y:S01]  /*1ea0*/  IMAD R9, R4, UR4, RZ ;  /* 0x0000000404097c24 */ /* 0x000fe2000f8e02ff */
[-C--:B------:R-:W-:Y:S01]  /*1eb0*/  LEA R2, P4, R5, R12.reuse, 0x1 ;  /* 0x0000000c05027211 */ /* 0x080fe200078808ff */
[----:B------:R-:W-:Y:S01]  /*1ec0*/  IMAD R10, R0, UR4, RZ ;  /* 0x00000004000a7c24 */ /* 0x000fe2000f8e02ff */
[-C--:B------:R-:W-:Y:S02]  /*1ed0*/  LEA R4, P6, R7, R12.reuse, 0x1 ;  /* 0x0000000c07047211 */ /* 0x080fe400078c08ff */
[----:B--2---:R-:W-:Y:S02]  /*1ee0*/  LEA R6, P5, R9, R12, 0x1 ;  /* 0x0000000c09067211 */ /* 0x004fe400078a08ff */
[-C--:B------:R-:W-:Y:S02]  /*1ef0*/  LEA.HI.X.SX32 R3, R5, R14.reuse, 0x1, P4 ;  /* 0x0000000e05037211 */ /* 0x080fe400020f0eff */
[----:B------:R-:W-:-:S02]  /*1f00*/  LEA.HI.X.SX32 R5, R7, R14, 0x1, P6 ;  /* 0x0000000e07057211 */ /* 0x000fc400030f0eff */
[----:B------:R-:W-:Y:S02]  /*1f10*/  LEA.HI.X.SX32 R7, R9, R14, 0x1, P5 ;  /* 0x0000000e09077211 */ /* 0x000fe400028f0eff */
[----:B-1----:R-:W-:Y:S01]  /*1f20*/  PRMT R0, R11, 0x7632, R0 ;  /* 0x000076320b007816 */ /* 0x002fe20000000000 */
[----:B------:R0:W-:Y:S01]  /*1f30*/  @P3 STG.E.U16 desc[UR6][R2.64], R11 ;  /* 0x0000000b02003986 */ /* 0x0001e2000c101506 */
[----:B------:R-:W-:-:S03]  /*1f40*/  LEA R8, P4, R10, R12, 0x1 ;  /* 0x0000000c0a087211 */ /* 0x000fc600078808ff */
[----:B---3--:R0:W-:Y:S01]  /*1f50*/  @P2 STG.E.U16 desc[UR6][R4.64], R13 ;  /* 0x0000000d04002986 */ /* 0x0081e2000c101506 */
[----:B------:R-:W-:-:S03]  /*1f60*/  LEA.HI.X.SX32 R9, R10, R14, 0x1, P4 ;  /* 0x0000000e0a097211 */ /* 0x000fc600020f0eff */
[----:B------:R0:W-:Y:S01]  /*1f70*/  @P1 STG.E.U16 desc[UR6][R6.64], R0 ;  /* 0x0000000006001986 */ /* 0x0001e2000c101506 */
[----:B------:R-:W-:Y:S05]  /*1f80*/  @!P0 EXIT ;  /* 0x000000000000894d */ /* 0x000fea0003800000 */
[----:B0-----:R-:W-:-:S05]  /*1f90*/  PRMT R4, R13, 0x7632, R4 ;  /* 0x000076320d047816 */ /* 0x001fca0000000004 */
[----:B------:R-:W-:Y:S01]  /*1fa0*/  STG.E.U16 desc[UR6][R8.64], R4 ;  /* 0x0000000408007986 */ /* 0x000fe2000c101506 */
[----:B------:R-:W-:Y:S05]  /*1fb0*/  EXIT ;  /* 0x000000000000794d */ /* 0x000fea0003800000 */
.L_x_2:
[----:B------:R-:W-:-:S00]  /*1fc0*/  BRA `(.L_x_2) ;  /* 0xfffffffc00fc7947 */ /* 0x000fc0000383ffff */
[----:B------:R-:W-:-:S00]  /*1fd0*/  NOP ;  /* 0x0000000000007918 */ /* 0x000fc00000000000 */
        /* <DEDUP_REMOVED lines=10> */
.L_x_3:


//--------------------- .nv.shared.matmul_kernel  --------------------------
	.section	.nv.shared.matmul_kernel,"aw",@nobits
	.sectionflags	@""
	.align	16
	.zero		1024


//--------------------- .nv.shared.reserved.0     --------------------------
	.section	.nv.shared.reserved.0,"aw",@nobits
	.weak		__nv_reservedSMEM_offset_0_alias
	.size		__nv_reservedSMEM_offset_0_alias, 0, 64
	.other		__nv_reservedSMEM_offset_0_alias,@"STO_CUDA_RESERVED_SHARED STV_DEFAULT"
__nv_reservedSMEM_offset_0_alias:
	.zero		0
	.zero		64


//--------------------- .nv.constant0.matmul_kernel --------------------------
	.section	.nv.constant0.matmul_kernel,"a",@progbits
	.sectionflags	@""
	.align	4
.nv.constant0.matmul_kernel:
	.zero		976


//--------------------- SYMBOLS --------------------------

	.type		.nv.reservedSmem.offset0,@object
	.size		.nv.reservedSmem.offset0,0x4
	.type		.nv.reservedSmem.cap,@object
	.size		.nv.reservedSmem.cap,0x4
